	.target	sm_90a

	.elftype	@"ET_EXEC"


//--------------------- .note.nv.tkinfo           --------------------------
	.section	.note.nv.tkinfo,"",@"SHT_NOTE"
	.sectionflags	@"SHF_NOTE_NV_TKINFO"
	.tkinfo
        /*0018*/ 	.word	0x00000002
        /*0030*/ 	.string	""
        /*0030*/ 	.string	"ptxas"
        /*0030*/ 	.string	"Cuda compilation tools, release 13.0, V13.0.88"
        /*0030*/ 	.string	"Build cuda_13.0.r13.0/compiler.36424714_0"
        /*0030*/ 	.string	"-arch sm_90a -m 64 "



//--------------------- .note.nv.cuinfo           --------------------------
	.section	.note.nv.cuinfo,"",@"SHT_NOTE"
	.sectionflags	@"SHF_NOTE_NV_CUINFO"
        /*0018*/ 	.short	0x0002
        /*001a*/ 	.short	0x005a
        /*001c*/ 	.short	0x0082
	.zero		2


//--------------------- .nv.info                  --------------------------
	.section	.nv.info,"",@"SHT_CUDA_INFO"
	.align	4


	//----- nvinfo : EIATTR_REGCOUNT
	.align		4
        /*0000*/ 	.byte	0x04, 0x2f
        /*0002*/ 	.short	(.L_12 - .L_11)
	.align		4
.L_11:
        /*0004*/ 	.word	index@(_ZN7cutlass13device_kernelINS_4gemm6kernel13GemmUniversalIN4cute5tupleIJiiiiEEENS1_10collective13CollectiveMmaINS1_37MainloopSm90TmaGmmaWarpSpecializedFP8ILi8ENS5_IJNS4_1CILi2EEENSA_ILi1EEESC_EEENS1_35KernelTmaWarpSpecializedCooperativeEEENS5_IJNSA_ILi192EEENSA_ILi16EEENSA_ILi128EEEEEENS_12float_e4m3_tENS5_IJlSC_lEEESK_SL_NS4_8TiledMMAINS4_8MMA_AtomIJNS4_4SM904GMMA30MMA_64x16x32_F32E4M3E4M3_SS_TNILNSP_7ScaleInE1ELSR_1EEEEEENS4_6LayoutISD_NS5_IJSC_NSA_ILi0EEESV_EEEEENS5_IJNS4_10UnderscoreESY_SY_EEEEENS4_13SM90_TMA_LOADENS4_14ComposedLayoutINS4_7SwizzleILi3ELi4ELi3EEENS4_18smem_ptr_flag_bitsILi8EEENSU_INS5_IJNSA_ILi8EEESI_EEENS5_IJSI_SC_EEEEEEEvNS4_8identityENS4_23SM90_TMA_LOAD_MULTICASTES1B_vS1C_EENS_8epilogue10collective6detail29Sm90TmaWarpSpecializedAdapterINS1G_15DefaultEpilogueISK_SL_SL_NS1F_6thread17LinearCombinationISK_Li1EffLNS1K_9ScaleType4KindE0ELNS_15FloatRoundStyleE2ESK_EENS1_15EpilogueDefaultEEEEEvvEEEEvNT_6ParamsE)
        /*0008*/ 	.word	0x000000a8


	//----- nvinfo : EIATTR_FRAME_SIZE
	.align		4
.L_12:
        /*000c*/ 	.byte	0x04, 0x11
        /*000e*/ 	.short	(.L_14 - .L_13)
	.align		4
.L_13:
        /*0010*/ 	.word	index@(_ZN7cutlass13device_kernelINS_4gemm6kernel13GemmUniversalIN4cute5tupleIJiiiiEEENS1_10collective13CollectiveMmaINS1_37MainloopSm90TmaGmmaWarpSpecializedFP8ILi8ENS5_IJNS4_1CILi2EEENSA_ILi1EEESC_EEENS1_35KernelTmaWarpSpecializedCooperativeEEENS5_IJNSA_ILi192EEENSA_ILi16EEENSA_ILi128EEEEEENS_12float_e4m3_tENS5_IJlSC_lEEESK_SL_NS4_8TiledMMAINS4_8MMA_AtomIJNS4_4SM904GMMA30MMA_64x16x32_F32E4M3E4M3_SS_TNILNSP_7ScaleInE1ELSR_1EEEEEENS4_6LayoutISD_NS5_IJSC_NSA_ILi0EEESV_EEEEENS5_IJNS4_10UnderscoreESY_SY_EEEEENS4_13SM90_TMA_LOADENS4_14ComposedLayoutINS4_7SwizzleILi3ELi4ELi3EEENS4_18smem_ptr_flag_bitsILi8EEENSU_INS5_IJNSA_ILi8EEESI_EEENS5_IJSI_SC_EEEEEEEvNS4_8identityENS4_23SM90_TMA_LOAD_MULTICASTES1B_vS1C_EENS_8epilogue10collective6detail29Sm90TmaWarpSpecializedAdapterINS1G_15DefaultEpilogueISK_SL_SL_NS1F_6thread17LinearCombinationISK_Li1EffLNS1K_9ScaleType4KindE0ELNS_15FloatRoundStyleE2ESK_EENS1_15EpilogueDefaultEEEEEvvEEEEvNT_6ParamsE)
        /*0014*/ 	.word	0x00000000


	//----- nvinfo : EIATTR_MIN_STACK_SIZE
	.align		4
.L_14:
        /*0018*/ 	.byte	0x04, 0x12
        /*001a*/ 	.short	(.L_16 - .L_15)
	.align		4
.L_15:
        /*001c*/ 	.word	index@(_ZN7cutlass13device_kernelINS_4gemm6kernel13GemmUniversalIN4cute5tupleIJiiiiEEENS1_10collective13CollectiveMmaINS1_37MainloopSm90TmaGmmaWarpSpecializedFP8ILi8ENS5_IJNS4_1CILi2EEENSA_ILi1EEESC_EEENS1_35KernelTmaWarpSpecializedCooperativeEEENS5_IJNSA_ILi192EEENSA_ILi16EEENSA_ILi128EEEEEENS_12float_e4m3_tENS5_IJlSC_lEEESK_SL_NS4_8TiledMMAINS4_8MMA_AtomIJNS4_4SM904GMMA30MMA_64x16x32_F32E4M3E4M3_SS_TNILNSP_7ScaleInE1ELSR_1EEEEEENS4_6LayoutISD_NS5_IJSC_NSA_ILi0EEESV_EEEEENS5_IJNS4_10UnderscoreESY_SY_EEEEENS4_13SM90_TMA_LOADENS4_14ComposedLayoutINS4_7SwizzleILi3ELi4ELi3EEENS4_18smem_ptr_flag_bitsILi8EEENSU_INS5_IJNSA_ILi8EEESI_EEENS5_IJSI_SC_EEEEEEEvNS4_8identityENS4_23SM90_TMA_LOAD_MULTICASTES1B_vS1C_EENS_8epilogue10collective6detail29Sm90TmaWarpSpecializedAdapterINS1G_15DefaultEpilogueISK_SL_SL_NS1F_6thread17LinearCombinationISK_Li1EffLNS1K_9ScaleType4KindE0ELNS_15FloatRoundStyleE2ESK_EENS1_15EpilogueDefaultEEEEEvvEEEEvNT_6ParamsE)
        /*0020*/ 	.word	0x00000000
.L_16:


//--------------------- .nv.compat                --------------------------
	.section	.nv.compat,"",@"SHT_CUDA_COMPAT_INFO"
	.align	4
        /*0000*/ 	.byte	0x02, 0x09, 0x01, 0x00, 0x02, 0x02, 0x04, 0x00, 0x02, 0x05, 0x05, 0x00, 0x03, 0x07, 0x01, 0x01
        /*0010*/ 	.byte	0x02, 0x03, 0x01, 0x00, 0x02, 0x06, 0x01, 0x00, 0x04, 0x0b, 0x08, 0x00, 0x00, 0x00, 0x00, 0x00
        /*0020*/ 	.byte	0x00, 0x00, 0x00, 0x00


//--------------------- .nv.info._ZN7cutlass13device_kernelINS_4gemm6kernel13GemmUniversalIN4cute5tupleIJiiiiEEENS1_10collective13CollectiveMmaINS1_37MainloopSm90TmaGmmaWarpSpecializedFP8ILi8ENS5_IJNS4_1CILi2EEENSA_ILi1EEESC_EEENS1_35KernelTmaWarpSpecializedCooperativeEEENS5_IJNSA_ILi192EEENSA_ILi16EEENSA_ILi128EEEEEENS_12float_e4m3_tENS5_IJlSC_lEEESK_SL_NS4_8TiledMMAINS4_8MMA_AtomIJNS4_4SM904GMMA30MMA_64x16x32_F32E4M3E4M3_SS_TNILNSP_7ScaleInE1ELSR_1EEEEEENS4_6LayoutISD_NS5_IJSC_NSA_ILi0EEESV_EEEEENS5_IJNS4_10UnderscoreESY_SY_EEEEENS4_13SM90_TMA_LOADENS4_14ComposedLayoutINS4_7SwizzleILi3ELi4ELi3EEENS4_18smem_ptr_flag_bitsILi8EEENSU_INS5_IJNSA_ILi8EEESI_EEENS5_IJSI_SC_EEEEEEEvNS4_8identityENS4_23SM90_TMA_LOAD_MULTICASTES1B_vS1C_EENS_8epilogue10collective6detail29Sm90TmaWarpSpecializedAdapterINS1G_15DefaultEpilogueISK_SL_SL_NS1F_6thread17LinearCombinationISK_Li1EffLNS1K_9ScaleType4KindE0ELNS_15FloatRoundStyleE2ESK_EENS1_15EpilogueDefaultEEEEEvvEEEEvNT_6ParamsE --------------------------
	.section	.nv.info._ZN7cutlass13device_kernelINS_4gemm6kernel13GemmUniversalIN4cute5tupleIJiiiiEEENS1_10collective13CollectiveMmaINS1_37MainloopSm90TmaGmmaWarpSpecializedFP8ILi8ENS5_IJNS4_1CILi2EEENSA_ILi1EEESC_EEENS1_35KernelTmaWarpSpecializedCooperativeEEENS5_IJNSA_ILi192EEENSA_ILi16EEENSA_ILi128EEEEEENS_12float_e4m3_tENS5_IJlSC_lEEESK_SL_NS4_8TiledMMAINS4_8MMA_AtomIJNS4_4SM904GMMA30MMA_64x16x32_F32E4M3E4M3_SS_TNILNSP_7ScaleInE1ELSR_1EEEEEENS4_6LayoutISD_NS5_IJSC_NSA_ILi0EEESV_EEEEENS5_IJNS4_10UnderscoreESY_SY_EEEEENS4_13SM90_TMA_LOADENS4_14ComposedLayoutINS4_7SwizzleILi3ELi4ELi3EEENS4_18smem_ptr_flag_bitsILi8EEENSU_INS5_IJNSA_ILi8EEESI_EEENS5_IJSI_SC_EEEEEEEvNS4_8identityENS4_23SM90_TMA_LOAD_MULTICASTES1B_vS1C_EENS_8epilogue10collective6detail29Sm90TmaWarpSpecializedAdapterINS1G_15DefaultEpilogueISK_SL_SL_NS1F_6thread17LinearCombinationISK_Li1EffLNS1K_9ScaleType4KindE0ELNS_15FloatRoundStyleE2ESK_EENS1_15EpilogueDefaultEEEEEvvEEEEvNT_6ParamsE,"",@"SHT_CUDA_INFO"
	.sectionflags	@""
	.align	4


	//----- nvinfo : EIATTR_CUDA_API_VERSION
	.align		4
        /*0000*/ 	.byte	0x04, 0x37
        /*0002*/ 	.short	(.L_18 - .L_17)
.L_17:
        /*0004*/ 	.word	0x00000082


	//----- nvinfo : EIATTR_KPARAM_INFO
	.align		4
.L_18:
        /*0008*/ 	.byte	0x04, 0x17
        /*000a*/ 	.short	(.L_20 - .L_19)
.L_19:
        /*000c*/ 	.word	0x00000000
        /*0010*/ 	.short	0x0000
        /*0012*/ 	.short	0x0070
        /*0014*/ 	.byte	0x00, 0xf0, 0x01, 0x10


	//----- nvinfo : EIATTR_SPARSE_MMA_MASK
	.align		4
.L_20:
        /*0018*/ 	.byte	0x03, 0x50
        /*001a*/ 	.short	0x0000


	//----- nvinfo : EIATTR_MAXREG_COUNT
	.align		4
        /*001c*/ 	.byte	0x03, 0x1b
        /*001e*/ 	.short	0x00a8


	//----- nvinfo : EIATTR_NUM_BARRIERS
	.align		4
        /*0020*/ 	.byte	0x02, 0x4c
        /*0022*/ 	.byte	0x01
	.zero		1


	//----- nvinfo : EIATTR_MERCURY_ISA_VERSION
	.align		4
        /*0024*/ 	.byte	0x03, 0x5f
        /*0026*/ 	.short	0x0101


	//----- nvinfo : EIATTR_INT_WARP_WIDE_INSTR_OFFSETS
	.align		4
        /*0028*/ 	.byte	0x04, 0x31
        /*002a*/ 	.short	(.L_22 - .L_21)


	//   ....[0]....
.L_21:
        /*002c*/ 	.word	0x00000530


	//   ....[1]....
        /*0030*/ 	.word	0x00000660


	//   ....[2]....
        /*0034*/ 	.word	0x00000740


	//   ....[3]....
        /*0038*/ 	.word	0x00002620


	//----- nvinfo : EIATTR_COOP_GROUP_MASK_REGIDS
	.align		4
.L_22:
        /*003c*/ 	.byte	0x04, 0x29
        /*003e*/ 	.short	(.L_24 - .L_23)


	//   ....[0]....
.L_23:
        /*0040*/ 	.word	0xffffffff


	//   ....[1]....
        /*0044*/ 	.word	0xffffffff


	//   ....[2]....
        /*0048*/ 	.word	0xffffffff


	//   ....[3]....
        /*004c*/ 	.word	0xffffffff


	//   ....[4]....
        /*0050*/ 	.word	0xffffffff


	//   ....[5]....
        /*0054*/ 	.word	0xffffffff


	//----- nvinfo : EIATTR_COOP_GROUP_INSTR_OFFSETS
	.align		4
.L_24:
        /*0058*/ 	.byte	0x04, 0x28
        /*005a*/ 	.short	(.L_26 - .L_25)


	//   ....[0]....
.L_25:
        /*005c*/ 	.word	0x00000060


	//   ....[1]....
        /*0060*/ 	.word	0x00000070


	//   ....[2]....
        /*0064*/ 	.word	0x00000130


	//   ....[3]....
        /*0068*/ 	.word	0x00000380


	//   ....[4]....
        /*006c*/ 	.word	0x000008b0


	//   ....[5]....
        /*0070*/ 	.word	0x000014f0


	//----- nvinfo : EIATTR_REG_RECONFIG
	.align		4
.L_26:
        /*0074*/ 	.byte	0x01, 0x54
	.zero		2


	//----- nvinfo : EIATTR_MBARRIER_INSTR_OFFSETS
	.align		4
        /*0078*/ 	.byte	0x04, 0x39
        /*007a*/ 	.short	(.L_28 - .L_27)


	//   ....[0]....
.L_27:
        /*007c*/ 	.word	0x00000250
        /*0080*/ 	.word	0x000000ff
        /*0084*/ 	.word	0x00000000
        /*0088*/ 	.short	0x0100
        /*008a*/ 	.byte	0x08
	.zero		1


	//   ....[1]....
        /*008c*/ 	.word	0x00000260
        /*0090*/ 	.word	0x000000ff
        /*0094*/ 	.word	0x00000040
        /*0098*/ 	.short	0x0100
        /*009a*/ 	.byte	0x08
	.zero		1


	//   ....[2]....
        /*009c*/ 	.word	0x00000270
        /*00a0*/ 	.word	0x000000ff
        /*00a4*/ 	.word	0x00000008
        /*00a8*/ 	.short	0x0100
        /*00aa*/ 	.byte	0x08
	.zero		1


	//   ....[3]....
        /*00ac*/ 	.word	0x00000280
        /*00b0*/ 	.word	0x000000ff
        /*00b4*/ 	.word	0x00000048
        /*00b8*/ 	.short	0x0100
        /*00ba*/ 	.byte	0x08
	.zero		1


	//   ....[4]....
        /*00bc*/ 	.word	0x00000290
        /*00c0*/ 	.word	0x000000ff
        /*00c4*/ 	.word	0x00000010
        /*00c8*/ 	.short	0x0100
        /*00ca*/ 	.byte	0x08
	.zero		1


	//   ....[5]....
        /*00cc*/ 	.word	0x000002a0
        /*00d0*/ 	.word	0x000000ff
        /*00d4*/ 	.word	0x00000050
        /*00d8*/ 	.short	0x0100
        /*00da*/ 	.byte	0x08
	.zero		1


	//   ....[6]....
        /*00dc*/ 	.word	0x000002b0
        /*00e0*/ 	.word	0x000000ff
        /*00e4*/ 	.word	0x00000018
        /*00e8*/ 	.short	0x0100
        /*00ea*/ 	.byte	0x08
	.zero		1


	//   ....[7]....
        /*00ec*/ 	.word	0x000002c0
        /*00f0*/ 	.word	0x000000ff
        /*00f4*/ 	.word	0x00000058
        /*00f8*/ 	.short	0x0100
        /*00fa*/ 	.byte	0x08
	.zero		1


	//   ....[8]....
        /*00fc*/ 	.word	0x000002d0
        /*0100*/ 	.word	0x000000ff
        /*0104*/ 	.word	0x00000020
        /*0108*/ 	.short	0x0100
        /*010a*/ 	.byte	0x08
	.zero		1


	//   ....[9]....
        /*010c*/ 	.word	0x000002e0
        /*0110*/ 	.word	0x000000ff
        /*0114*/ 	.word	0x00000060
        /*0118*/ 	.short	0x0100
        /*011a*/ 	.byte	0x08
	.zero		1


	//   ....[10]....
        /*011c*/ 	.word	0x000002f0
        /*0120*/ 	.word	0x000000ff
        /*0124*/ 	.word	0x00000028
        /*0128*/ 	.short	0x0100
        /*012a*/ 	.byte	0x08
	.zero		1


	//   ....[11]....
        /*012c*/ 	.word	0x00000300
        /*0130*/ 	.word	0x000000ff
        /*0134*/ 	.word	0x00000068
        /*0138*/ 	.short	0x0100
        /*013a*/ 	.byte	0x08
	.zero		1


	//   ....[12]....
        /*013c*/ 	.word	0x00000310
        /*0140*/ 	.word	0x000000ff
        /*0144*/ 	.word	0x00000030
        /*0148*/ 	.short	0x0100
        /*014a*/ 	.byte	0x08
	.zero		1


	//   ....[13]....
        /*014c*/ 	.word	0x00000320
        /*0150*/ 	.word	0x000000ff
        /*0154*/ 	.word	0x00000070
        /*0158*/ 	.short	0x0100
        /*015a*/ 	.byte	0x08
	.zero		1


	//   ....[14]....
        /*015c*/ 	.word	0x00000330
        /*0160*/ 	.word	0x000000ff
        /*0164*/ 	.word	0x00000038
        /*0168*/ 	.short	0x0100
        /*016a*/ 	.byte	0x08
	.zero		1


	//   ....[15]....
        /*016c*/ 	.word	0x00000340
        /*0170*/ 	.word	0x000000ff
        /*0174*/ 	.word	0x00000078
        /*0178*/ 	.short	0x0100
        /*017a*/ 	.byte	0x08
	.zero		1


	//   ....[16]....
        /*017c*/ 	.word	0x000007c0
        /*0180*/ 	.word	0x000000ff
        /*0184*/ 	.word	0x00000090
        /*0188*/ 	.short	0x0100
        /*018a*/ 	.byte	0x06
	.zero		1


	//   ....[17]....
        /*018c*/ 	.word	0x00000860
        /*0190*/ 	.word	0x000000ff
        /*0194*/ 	.word	0x00000098
        /*0198*/ 	.short	0x0100
        /*019a*/ 	.byte	0x06
	.zero		1


	//   ....[18]....
        /*019c*/ 	.word	0x000017b0
        /*01a0*/ 	.word	0x000000ff
        /*01a4*/ 	.word	0x00000000
        /*01a8*/ 	.short	0x010a
        /*01aa*/ 	.byte	0x06
	.zero		1


	//   ....[19]....
        /*01ac*/ 	.word	0x000017f0
        /*01b0*/ 	.word	0x000000ff
        /*01b4*/ 	.word	0x00000000
        /*01b8*/ 	.short	0x010a
        /*01ba*/ 	.byte	0x06
	.zero		1


	//   ....[20]....
        /*01bc*/ 	.word	0x00001e20
        /*01c0*/ 	.word	0x000000ff
        /*01c4*/ 	.word	0x00000000
        /*01c8*/ 	.short	0x010a
        /*01ca*/ 	.byte	0x0f
	.zero		1


	//   ....[21]....
        /*01cc*/ 	.word	0x00001e60
        /*01d0*/ 	.word	0x000000ff
        /*01d4*/ 	.word	0x00000000
        /*01d8*/ 	.short	0x010a
        /*01da*/ 	.byte	0x0f
	.zero		1


	//   ....[22]....
        /*01dc*/ 	.word	0x00002340
        /*01e0*/ 	.word	0x00000038
        /*01e4*/ 	.word	0x00000000
        /*01e8*/ 	.short	0x0101
        /*01ea*/ 	.byte	0x3f
	.zero		1


	//   ....[23]....
        /*01ec*/ 	.word	0x00002690
        /*01f0*/ 	.word	0x0000000c
        /*01f4*/ 	.word	0x00000000
        /*01f8*/ 	.short	0x0101
        /*01fa*/ 	.byte	0x3f
	.zero		1


	//   ....[24]....
        /*01fc*/ 	.word	0x00004c10
        /*0200*/ 	.word	0x00000015
        /*0204*/ 	.word	0x00000040
        /*0208*/ 	.short	0x010a
        /*020a*/ 	.byte	0x3f
	.zero		1


	//   ....[25]....
        /*020c*/ 	.word	0x00004fc0
        /*0210*/ 	.word	0x00000003
        /*0214*/ 	.word	0x00000098
        /*0218*/ 	.short	0x0101
        /*021a*/ 	.byte	0x3f
	.zero		1


	//   ....[26]....
        /*021c*/ 	.word	0x000056f0
        /*0220*/ 	.word	0x00000005
        /*0224*/ 	.word	0x00000000
        /*0228*/ 	.short	0x010a
        /*022a*/ 	.byte	0x3f
	.zero		1


	//   ....[27]....
        /*022c*/ 	.word	0x00005770
        /*0230*/ 	.word	0x00000007
        /*0234*/ 	.word	0x00000000
        /*0238*/ 	.short	0x010a
        /*023a*/ 	.byte	0x3f
	.zero		1


	//   ....[28]....
        /*023c*/ 	.word	0x00005800
        /*0240*/ 	.word	0x00000006
        /*0244*/ 	.word	0x00000000
        /*0248*/ 	.short	0x010a
        /*024a*/ 	.byte	0x3f
	.zero		1


	//   ....[29]....
        /*024c*/ 	.word	0x00005890
        /*0250*/ 	.word	0x00000007
        /*0254*/ 	.word	0x00000000
        /*0258*/ 	.short	0x010a
        /*025a*/ 	.byte	0x3f
	.zero		1


	//   ....[30]....
        /*025c*/ 	.word	0x00005920
        /*0260*/ 	.word	0x00000006
        /*0264*/ 	.word	0x00000000
        /*0268*/ 	.short	0x010a
        /*026a*/ 	.byte	0x3f
	.zero		1


	//   ....[31]....
        /*026c*/ 	.word	0x000059b0
        /*0270*/ 	.word	0x00000007
        /*0274*/ 	.word	0x00000000
        /*0278*/ 	.short	0x010a
        /*027a*/ 	.byte	0x3f
	.zero		1


	//   ....[32]....
        /*027c*/ 	.word	0x00005a40
        /*0280*/ 	.word	0x00000006
        /*0284*/ 	.word	0x00000000
        /*0288*/ 	.short	0x010a
        /*028a*/ 	.byte	0x3f
	.zero		1


	//   ....[33]....
        /*028c*/ 	.word	0x00005ad0
        /*0290*/ 	.word	0x00000003
        /*0294*/ 	.word	0x00000000
        /*0298*/ 	.short	0x010a
        /*029a*/ 	.byte	0x3f
	.zero		1


	//   ....[34]....
        /*029c*/ 	.word	0x00005b40
        /*02a0*/ 	.word	0x0000000d
        /*02a4*/ 	.word	0x00000000
        /*02a8*/ 	.short	0x010a
        /*02aa*/ 	.byte	0x3f
	.zero		1


	//   ....[35]....
        /*02ac*/ 	.word	0x00005ba0
        /*02b0*/ 	.word	0x0000003b
        /*02b4*/ 	.word	0x00000000
        /*02b8*/ 	.short	0x010a
        /*02ba*/ 	.byte	0x3f
	.zero		1


	//   ....[36]....
        /*02bc*/ 	.word	0x00005c70
        /*02c0*/ 	.word	0x00000015
        /*02c4*/ 	.word	0x00000040
        /*02c8*/ 	.short	0x010a
        /*02ca*/ 	.byte	0x3f
	.zero		1


	//   ....[37]....
        /*02cc*/ 	.word	0x00005d40
        /*02d0*/ 	.word	0x00000005
        /*02d4*/ 	.word	0x00000000
        /*02d8*/ 	.short	0x010a
        /*02da*/ 	.byte	0x3f
	.zero		1


	//   ....[38]....
        /*02dc*/ 	.word	0x00005d90
        /*02e0*/ 	.word	0x00000007
        /*02e4*/ 	.word	0x00000000
        /*02e8*/ 	.short	0x010a
        /*02ea*/ 	.byte	0x3f
	.zero		1


	//   ....[39]....
        /*02ec*/ 	.word	0x00005de0
        /*02f0*/ 	.word	0x00000006
        /*02f4*/ 	.word	0x00000000
        /*02f8*/ 	.short	0x010a
        /*02fa*/ 	.byte	0x3f
	.zero		1


	//   ....[40]....
        /*02fc*/ 	.word	0x00005e30
        /*0300*/ 	.word	0x00000007
        /*0304*/ 	.word	0x00000000
        /*0308*/ 	.short	0x010a
        /*030a*/ 	.byte	0x3f
	.zero		1


	//   ....[41]....
        /*030c*/ 	.word	0x00005e80
        /*0310*/ 	.word	0x00000006
        /*0314*/ 	.word	0x00000000
        /*0318*/ 	.short	0x010a
        /*031a*/ 	.byte	0x3f
	.zero		1


	//   ....[42]....
        /*031c*/ 	.word	0x00005ed0
        /*0320*/ 	.word	0x00000007
        /*0324*/ 	.word	0x00000000
        /*0328*/ 	.short	0x010a
        /*032a*/ 	.byte	0x3f
	.zero		1


	//   ....[43]....
        /*032c*/ 	.word	0x00005f20
        /*0330*/ 	.word	0x00000006
        /*0334*/ 	.word	0x00000000
        /*0338*/ 	.short	0x010a
        /*033a*/ 	.byte	0x3f
	.zero		1


	//----- nvinfo : EIATTR_NUM_MBARRIERS
	.align		4
.L_28:
        /*033c*/ 	.byte	0x03, 0x38
        /*033e*/ 	.short	0x0012


	//----- nvinfo : EIATTR_EXIT_INSTR_OFFSETS
	.align		4
        /*0340*/ 	.byte	0x04, 0x1c
        /*0342*/ 	.short	(.L_30 - .L_29)


	//   ....[0]....
.L_29:
        /*0344*/ 	.word	0x00000a80


	//   ....[1]....
        /*0348*/ 	.word	0x00001260


	//   ....[2]....
        /*034c*/ 	.word	0x00004390


	//   ....[3]....
        /*0350*/ 	.word	0x000048f0


	//   ....[4]....
        /*0354*/ 	.word	0x00005b20


	//----- nvinfo : EIATTR_MAX_THREADS
	.align		4
.L_30:
        /*0358*/ 	.byte	0x04, 0x05
        /*035a*/ 	.short	(.L_32 - .L_31)
.L_31:
        /*035c*/ 	.word	0x00000180
        /*0360*/ 	.word	0x00000001
        /*0364*/ 	.word	0x00000001


	//----- nvinfo : EIATTR_CRS_STACK_SIZE
	.align		4
.L_32:
        /*0368*/ 	.byte	0x04, 0x1e
        /*036a*/ 	.short	(.L_34 - .L_33)
.L_33:
        /*036c*/ 	.word	0x00000000


	//----- nvinfo : EIATTR_CBANK_PARAM_SIZE
	.align		4
.L_34:
        /*0370*/ 	.byte	0x03, 0x19
        /*0372*/ 	.short	0x0470


	//----- nvinfo : EIATTR_PARAM_CBANK
	.align		4
        /*0374*/ 	.byte	0x04, 0x0a
        /*0376*/ 	.short	(.L_36 - .L_35)
	.align		4
.L_35:
        /*0378*/ 	.word	index@(.nv.constant0._ZN7cutlass13device_kernelINS_4gemm6kernel13GemmUniversalIN4cute5tupleIJiiiiEEENS1_10collective13CollectiveMmaINS1_37MainloopSm90TmaGmmaWarpSpecializedFP8ILi8ENS5_IJNS4_1CILi2EEENSA_ILi1EEESC_EEENS1_35KernelTmaWarpSpecializedCooperativeEEENS5_IJNSA_ILi192EEENSA_ILi16EEENSA_ILi128EEEEEENS_12float_e4m3_tENS5_IJlSC_lEEESK_SL_NS4_8TiledMMAINS4_8MMA_AtomIJNS4_4SM904GMMA30MMA_64x16x32_F32E4M3E4M3_SS_TNILNSP_7ScaleInE1ELSR_1EEEEEENS4_6LayoutISD_NS5_IJSC_NSA_ILi0EEESV_EEEEENS5_IJNS4_10UnderscoreESY_SY_EEEEENS4_13SM90_TMA_LOADENS4_14ComposedLayoutINS4_7SwizzleILi3ELi4ELi3EEENS4_18smem_ptr_flag_bitsILi8EEENSU_INS5_IJNSA_ILi8EEESI_EEENS5_IJSI_SC_EEEEEEEvNS4_8identityENS4_23SM90_TMA_LOAD_MULTICASTES1B_vS1C_EENS_8epilogue10collective6detail29Sm90TmaWarpSpecializedAdapterINS1G_15DefaultEpilogueISK_SL_SL_NS1F_6thread17LinearCombinationISK_Li1EffLNS1K_9ScaleType4KindE0ELNS_15FloatRoundStyleE2ESK_EENS1_15EpilogueDefaultEEEEEvvEEEEvNT_6ParamsE)
        /*037c*/ 	.short	0x0210
        /*037e*/ 	.short	0x0470


	//----- nvinfo : EIATTR_SW_WAR
	.align		4
.L_36:
        /*0380*/ 	.byte	0x04, 0x36
        /*0382*/ 	.short	(.L_38 - .L_37)
.L_37:
        /*0384*/ 	.word	0x00000008
.L_38:


//--------------------- .nv.callgraph             --------------------------
	.section	.nv.callgraph,"",@"SHT_CUDA_CALLGRAPH"
	.align	4
	.sectionentsize	8
	.align		4
        /*0000*/ 	.word	0x00000000
	.align		4
        /*0004*/ 	.word	0xffffffff
	.align		4
        /*0008*/ 	.word	0x00000000
	.align		4
        /*000c*/ 	.word	0xfffffffe
	.align		4
        /*0010*/ 	.word	0x00000000
	.align		4
        /*0014*/ 	.word	0xfffffffd
	.align		4
        /*0018*/ 	.word	0x00000000
	.align		4
        /*001c*/ 	.word	0xfffffffc


//--------------------- .nv.constant4             --------------------------
	.section	.nv.constant4,"a",@progbits
	.align	8
	.align		8
.nv.constant4:
        /*0000*/ 	.dword	_ZN40_INTERNAL_26e706f5_4_k_cu_f8f7d1c1_110384cuda3std3__45__cpo5beginE
	.align		8
        /*0008*/ 	.dword	_ZN40_INTERNAL_26e706f5_4_k_cu_f8f7d1c1_110384cuda3std3__45__cpo3endE
	.align		8
        /*0010*/ 	.dword	_ZN40_INTERNAL_26e706f5_4_k_cu_f8f7d1c1_110384cuda3std3__45__cpo6cbeginE
	.align		8
        /*0018*/ 	.dword	_ZN40_INTERNAL_26e706f5_4_k_cu_f8f7d1c1_110384cuda3std3__45__cpo4cendE
	.align		8
        /*0020*/ 	.dword	_ZN40_INTERNAL_26e706f5_4_k_cu_f8f7d1c1_110384cuda3std3__442_GLOBAL__N__26e706f5_4_k_cu_f8f7d1c1_110386ignoreE
	.align		8
        /*0028*/ 	.dword	_ZN40_INTERNAL_26e706f5_4_k_cu_f8f7d1c1_110384cuda3std3__419piecewise_constructE
	.align		8
        /*0030*/ 	.dword	_ZN40_INTERNAL_26e706f5_4_k_cu_f8f7d1c1_110384cuda3std3__48in_placeE
	.align		8
        /*0038*/ 	.dword	_ZN40_INTERNAL_26e706f5_4_k_cu_f8f7d1c1_110384cuda3std6ranges3__45__cpo4swapE
	.align		8
        /*0040*/ 	.dword	_ZN40_INTERNAL_26e706f5_4_k_cu_f8f7d1c1_110384cuda3std6ranges3__45__cpo9iter_moveE
	.align		8
        /*0048*/ 	.dword	_ZN40_INTERNAL_26e706f5_4_k_cu_f8f7d1c1_110384cute7productE
	.align		8
        /*0050*/ 	.dword	_ZN40_INTERNAL_26e706f5_4_k_cu_f8f7d1c1_110384cute1_E


//--------------------- .text._ZN7cutlass13device_kernelINS_4gemm6kernel13GemmUniversalIN4cute5tupleIJiiiiEEENS1_10collective13CollectiveMmaINS1_37MainloopSm90TmaGmmaWarpSpecializedFP8ILi8ENS5_IJNS4_1CILi2EEENSA_ILi1EEESC_EEENS1_35KernelTmaWarpSpecializedCooperativeEEENS5_IJNSA_ILi192EEENSA_ILi16EEENSA_ILi128EEEEEENS_12float_e4m3_tENS5_IJlSC_lEEESK_SL_NS4_8TiledMMAINS4_8MMA_AtomIJNS4_4SM904GMMA30MMA_64x16x32_F32E4M3E4M3_SS_TNILNSP_7ScaleInE1ELSR_1EEEEEENS4_6LayoutISD_NS5_IJSC_NSA_ILi0EEESV_EEEEENS5_IJNS4_10UnderscoreESY_SY_EEEEENS4_13SM90_TMA_LOADENS4_14ComposedLayoutINS4_7SwizzleILi3ELi4ELi3EEENS4_18smem_ptr_flag_bitsILi8EEENSU_INS5_IJNSA_ILi8EEESI_EEENS5_IJSI_SC_EEEEEEEvNS4_8identityENS4_23SM90_TMA_LOAD_MULTICASTES1B_vS1C_EENS_8epilogue10collective6detail29Sm90TmaWarpSpecializedAdapterINS1G_15DefaultEpilogueISK_SL_SL_NS1F_6thread17LinearCombinationISK_Li1EffLNS1K_9ScaleType4KindE0ELNS_15FloatRoundStyleE2ESK_EENS1_15EpilogueDefaultEEEEEvvEEEEvNT_6ParamsE --------------------------
	.section	.text._ZN7cutlass13device_kernelINS_4gemm6kernel13GemmUniversalIN4cute5tupleIJiiiiEEENS1_10collective13CollectiveMmaINS1_37MainloopSm90TmaGmmaWarpSpecializedFP8ILi8ENS5_IJNS4_1CILi2EEENSA_ILi1EEESC_EEENS1_35KernelTmaWarpSpecializedCooperativeEEENS5_IJNSA_ILi192EEENSA_ILi16EEENSA_ILi128EEEEEENS_12float_e4m3_tENS5_IJlSC_lEEESK_SL_NS4_8TiledMMAINS4_8MMA_AtomIJNS4_4SM904GMMA30MMA_64x16x32_F32E4M3E4M3_SS_TNILNSP_7ScaleInE1ELSR_1EEEEEENS4_6LayoutISD_NS5_IJSC_NSA_ILi0EEESV_EEEEENS5_IJNS4_10UnderscoreESY_SY_EEEEENS4_13SM90_TMA_LOADENS4_14ComposedLayoutINS4_7SwizzleILi3ELi4ELi3EEENS4_18smem_ptr_flag_bitsILi8EEENSU_INS5_IJNSA_ILi8EEESI_EEENS5_IJSI_SC_EEEEEEEvNS4_8identityENS4_23SM90_TMA_LOAD_MULTICASTES1B_vS1C_EENS_8epilogue10collective6detail29Sm90TmaWarpSpecializedAdapterINS1G_15DefaultEpilogueISK_SL_SL_NS1F_6thread17LinearCombinationISK_Li1EffLNS1K_9ScaleType4KindE0ELNS_15FloatRoundStyleE2ESK_EENS1_15EpilogueDefaultEEEEEvvEEEEvNT_6ParamsE,"ax",@progbits
	.align	128
.text._ZN7cutlass13device_kernelINS_4gemm6kernel13GemmUniversalIN4cute5tupleIJiiiiEEENS1_10collective13CollectiveMmaINS1_37MainloopSm90TmaGmmaWarpSpecializedFP8ILi8ENS5_IJNS4_1CILi2EEENSA_ILi1EEESC_EEENS1_35KernelTmaWarpSpecializedCooperativeEEENS5_IJNSA_ILi192EEENSA_ILi16EEENSA_ILi128EEEEEENS_12float_e4m3_tENS5_IJlSC_lEEESK_SL_NS4_8TiledMMAINS4_8MMA_AtomIJNS4_4SM904GMMA30MMA_64x16x32_F32E4M3E4M3_SS_TNILNSP_7ScaleInE1ELSR_1EEEEEENS4_6LayoutISD_NS5_IJSC_NSA_ILi0EEESV_EEEEENS5_IJNS4_10UnderscoreESY_SY_EEEEENS4_13SM90_TMA_LOADENS4_14ComposedLayoutINS4_7SwizzleILi3ELi4ELi3EEENS4_18smem_ptr_flag_bitsILi8EEENSU_INS5_IJNSA_ILi8EEESI_EEENS5_IJSI_SC_EEEEEEEvNS4_8identityENS4_23SM90_TMA_LOAD_MULTICASTES1B_vS1C_EENS_8epilogue10collective6detail29Sm90TmaWarpSpecializedAdapterINS1G_15DefaultEpilogueISK_SL_SL_NS1F_6thread17LinearCombinationISK_Li1EffLNS1K_9ScaleType4KindE0ELNS_15FloatRoundStyleE2ESK_EENS1_15EpilogueDefaultEEEEEvvEEEEvNT_6ParamsE:
        .type           _ZN7cutlass13device_kernelINS_4gemm6kernel13GemmUniversalIN4cute5tupleIJiiiiEEENS1_10collective13CollectiveMmaINS1_37MainloopSm90TmaGmmaWarpSpecializedFP8ILi8ENS5_IJNS4_1CILi2EEENSA_ILi1EEESC_EEENS1_35KernelTmaWarpSpecializedCooperativeEEENS5_IJNSA_ILi192EEENSA_ILi16EEENSA_ILi128EEEEEENS_12float_e4m3_tENS5_IJlSC_lEEESK_SL_NS4_8TiledMMAINS4_8MMA_AtomIJNS4_4SM904GMMA30MMA_64x16x32_F32E4M3E4M3_SS_TNILNSP_7ScaleInE1ELSR_1EEEEEENS4_6LayoutISD_NS5_IJSC_NSA_ILi0EEESV_EEEEENS5_IJNS4_10UnderscoreESY_SY_EEEEENS4_13SM90_TMA_LOADENS4_14ComposedLayoutINS4_7SwizzleILi3ELi4ELi3EEENS4_18smem_ptr_flag_bitsILi8EEENSU_INS5_IJNSA_ILi8EEESI_EEENS5_IJSI_SC_EEEEEEEvNS4_8identityENS4_23SM90_TMA_LOAD_MULTICASTES1B_vS1C_EENS_8epilogue10collective6detail29Sm90TmaWarpSpecializedAdapterINS1G_15DefaultEpilogueISK_SL_SL_NS1F_6thread17LinearCombinationISK_Li1EffLNS1K_9ScaleType4KindE0ELNS_15FloatRoundStyleE2ESK_EENS1_15EpilogueDefaultEEEEEvvEEEEvNT_6ParamsE,@function
        .size           _ZN7cutlass13device_kernelINS_4gemm6kernel13GemmUniversalIN4cute5tupleIJiiiiEEENS1_10collective13CollectiveMmaINS1_37MainloopSm90TmaGmmaWarpSpecializedFP8ILi8ENS5_IJNS4_1CILi2EEENSA_ILi1EEESC_EEENS1_35KernelTmaWarpSpecializedCooperativeEEENS5_IJNSA_ILi192EEENSA_ILi16EEENSA_ILi128EEEEEENS_12float_e4m3_tENS5_IJlSC_lEEESK_SL_NS4_8TiledMMAINS4_8MMA_AtomIJNS4_4SM904GMMA30MMA_64x16x32_F32E4M3E4M3_SS_TNILNSP_7ScaleInE1ELSR_1EEEEEENS4_6LayoutISD_NS5_IJSC_NSA_ILi0EEESV_EEEEENS5_IJNS4_10UnderscoreESY_SY_EEEEENS4_13SM90_TMA_LOADENS4_14ComposedLayoutINS4_7SwizzleILi3ELi4ELi3EEENS4_18smem_ptr_flag_bitsILi8EEENSU_INS5_IJNSA_ILi8EEESI_EEENS5_IJSI_SC_EEEEEEEvNS4_8identityENS4_23SM90_TMA_LOAD_MULTICASTES1B_vS1C_EENS_8epilogue10collective6detail29Sm90TmaWarpSpecializedAdapterINS1G_15DefaultEpilogueISK_SL_SL_NS1F_6thread17LinearCombinationISK_Li1EffLNS1K_9ScaleType4KindE0ELNS_15FloatRoundStyleE2ESK_EENS1_15EpilogueDefaultEEEEEvvEEEEvNT_6ParamsE,(.L_x_117 - _ZN7cutlass13device_kernelINS_4gemm6kernel13GemmUniversalIN4cute5tupleIJiiiiEEENS1_10collective13CollectiveMmaINS1_37MainloopSm90TmaGmmaWarpSpecializedFP8ILi8ENS5_IJNS4_1CILi2EEENSA_ILi1EEESC_EEENS1_35KernelTmaWarpSpecializedCooperativeEEENS5_IJNSA_ILi192EEENSA_ILi16EEENSA_ILi128EEEEEENS_12float_e4m3_tENS5_IJlSC_lEEESK_SL_NS4_8TiledMMAINS4_8MMA_AtomIJNS4_4SM904GMMA30MMA_64x16x32_F32E4M3E4M3_SS_TNILNSP_7ScaleInE1ELSR_1EEEEEENS4_6LayoutISD_NS5_IJSC_NSA_ILi0EEESV_EEEEENS5_IJNS4_10UnderscoreESY_SY_EEEEENS4_13SM90_TMA_LOADENS4_14ComposedLayoutINS4_7SwizzleILi3ELi4ELi3EEENS4_18smem_ptr_flag_bitsILi8EEENSU_INS5_IJNSA_ILi8EEESI_EEENS5_IJSI_SC_EEEEEEEvNS4_8identityENS4_23SM90_TMA_LOAD_MULTICASTES1B_vS1C_EENS_8epilogue10collective6detail29Sm90TmaWarpSpecializedAdapterINS1G_15DefaultEpilogueISK_SL_SL_NS1F_6thread17LinearCombinationISK_Li1EffLNS1K_9ScaleType4KindE0ELNS_15FloatRoundStyleE2ESK_EENS1_15EpilogueDefaultEEEEEvvEEEEvNT_6ParamsE)
        .other          _ZN7cutlass13device_kernelINS_4gemm6kernel13GemmUniversalIN4cute5tupleIJiiiiEEENS1_10collective13CollectiveMmaINS1_37MainloopSm90TmaGmmaWarpSpecializedFP8ILi8ENS5_IJNS4_1CILi2EEENSA_ILi1EEESC_EEENS1_35KernelTmaWarpSpecializedCooperativeEEENS5_IJNSA_ILi192EEENSA_ILi16EEENSA_ILi128EEEEEENS_12float_e4m3_tENS5_IJlSC_lEEESK_SL_NS4_8TiledMMAINS4_8MMA_AtomIJNS4_4SM904GMMA30MMA_64x16x32_F32E4M3E4M3_SS_TNILNSP_7ScaleInE1ELSR_1EEEEEENS4_6LayoutISD_NS5_IJSC_NSA_ILi0EEESV_EEEEENS5_IJNS4_10UnderscoreESY_SY_EEEEENS4_13SM90_TMA_LOADENS4_14ComposedLayoutINS4_7SwizzleILi3ELi4ELi3EEENS4_18smem_ptr_flag_bitsILi8EEENSU_INS5_IJNSA_ILi8EEESI_EEENS5_IJSI_SC_EEEEEEEvNS4_8identityENS4_23SM90_TMA_LOAD_MULTICASTES1B_vS1C_EENS_8epilogue10collective6detail29Sm90TmaWarpSpecializedAdapterINS1G_15DefaultEpilogueISK_SL_SL_NS1F_6thread17LinearCombinationISK_Li1EffLNS1K_9ScaleType4KindE0ELNS_15FloatRoundStyleE2ESK_EENS1_15EpilogueDefaultEEEEEvvEEEEvNT_6ParamsE,@"STO_CUDA_ENTRY STV_DEFAULT"
_ZN7cutlass13device_kernelINS_4gemm6kernel13GemmUniversalIN4cute5tupleIJiiiiEEENS1_10collective13CollectiveMmaINS1_37MainloopSm90TmaGmmaWarpSpecializedFP8ILi8ENS5_IJNS4_1CILi2EEENSA_ILi1EEESC_EEENS1_35KernelTmaWarpSpecializedCooperativeEEENS5_IJNSA_ILi192EEENSA_ILi16EEENSA_ILi128EEEEEENS_12float_e4m3_tENS5_IJlSC_lEEESK_SL_NS4_8TiledMMAINS4_8MMA_AtomIJNS4_4SM904GMMA30MMA_64x16x32_F32E4M3E4M3_SS_TNILNSP_7ScaleInE1ELSR_1EEEEEENS4_6LayoutISD_NS5_IJSC_NSA_ILi0EEESV_EEEEENS5_IJNS4_10UnderscoreESY_SY_EEEEENS4_13SM90_TMA_LOADENS4_14ComposedLayoutINS4_7SwizzleILi3ELi4ELi3EEENS4_18smem_ptr_flag_bitsILi8EEENSU_INS5_IJNSA_ILi8EEESI_EEENS5_IJSI_SC_EEEEEEEvNS4_8identityENS4_23SM90_TMA_LOAD_MULTICASTES1B_vS1C_EENS_8epilogue10collective6detail29Sm90TmaWarpSpecializedAdapterINS1G_15DefaultEpilogueISK_SL_SL_NS1F_6thread17LinearCombinationISK_Li1EffLNS1K_9ScaleType4KindE0ELNS_15FloatRoundStyleE2ESK_EENS1_15EpilogueDefaultEEEEEvvEEEEvNT_6ParamsE:
[----:B------:R-:W-:Y:S01]  /*0000*/  LDC R1, c[0x0][0x28] ;  /* 0x00000a00ff017b82 */ /* 0x000fe20000000800 */
[----:B------:R-:W0:Y:S01]  /*0010*/  S2R R18, SR_TID.X ;  /* 0x0000000000127919 */ /* 0x000e220000002100 */
[----:B------:R-:W-:Y:S01]  /*0020*/  ELECT P0, URZ, PT ;  /* 0x00000000003f782f */ /* 0x000fe20003800000 */
[----:B------:R-:W-:Y:S01]  /*0030*/  BSSY B0, `(.L_x_0) ;  /* 0x000000f000007945 */ /* 0x000fe20003800000 */
[--C-:B0-----:R-:W-:Y:S02]  /*0040*/  SHF.R.U32.HI R0, RZ, 0x5, R18.reuse ;  /* 0x00000005ff007819 */ /* 0x101fe40000011612 */
[----:B------:R-:W-:-:S03]  /*0050*/  SHF.R.U32.HI R12, RZ, 0x7, R18 ;  /* 0x00000007ff0c7819 */ /* 0x000fc60000011612 */
[----:B------:R-:W0:Y:S04]  /*0060*/  SHFL.IDX PT, R2, R0, RZ, 0x1f ;  /* 0x00001fff00027589 */ /* 0x000e2800000e0000 */
[----:B------:R1:W2:Y:S01]  /*0070*/  SHFL.IDX PT, R5, R12, RZ, 0x1f ;  /* 0x00001fff0c057589 */ /* 0x0002a200000e0000 */
[----:B0-----:R-:W-:-:S13]  /*0080*/  ISETP.NE.OR P0, PT, R2, RZ, !P0 ;  /* 0x000000ff0200720c */ /* 0x001fda0004705670 */
[----:B-12---:R-:W-:Y:S05]  /*0090*/  @P0 BRA `(.L_x_1) ;  /* 0x0000000000200947 */ /* 0x006fea0003800000 */
[----:B------:R-:W-:Y:S02]  /*00a0*/  ULDC.64 UR4, c[0x0][0x198] ;  /* 0x0000660000047ab9 */ /* 0x000fe40000000a00 */
[----:B------:R-:W-:Y:S02]  /*00b0*/  UIADD3 UR6, UP0, UR4, 0xf0, URZ ;  /* 0x000000f004067890 */ /* 0x000fe4000ff1e03f */
[----:B------:R-:W-:Y:S02]  /*00c0*/  UIADD3 UR4, UP1, UR4, 0x1f0, URZ ;  /* 0x000001f004047890 */ /* 0x000fe4000ff3e03f */
[----:B------:R-:W-:Y:S02]  /*00d0*/  UIADD3.X UR7, URZ, UR5, URZ, UP0, !UPT ;  /* 0x000000053f077290 */ /* 0x000fe400087fe43f */
[----:B------:R-:W-:-:S07]  /*00e0*/  UIADD3.X UR5, URZ, UR5, URZ, UP1, !UPT ;  /* 0x000000053f057290 */ /* 0x000fce0008ffe43f */
[----:B------:R0:W-:Y:S02]  /*00f0*/  UTMACCTL.PF [UR6] ;  /* 0x00000000060079b9 */ /* 0x0001e40008040000 */
[----:B------:R0:W-:Y:S02]  /*0100*/  UTMACCTL.PF [UR4] ;  /* 0x00000000040079b9 */ /* 0x0001e40008040000 */
[----:B0-----:R-:W-:Y:S01]  /*0110*/  NOP ;  /* 0x0000000000007918 */ /* 0x001fe20000000000 */
.L_x_1:
[----:B------:R-:W-:Y:S05]  /*0120*/  BSYNC B0 ;  /* 0x0000000000007941 */ /* 0x000fea0003800000 */
.L_x_0:
[----:B------:R-:W0:Y:S02]  /*0130*/  SHFL.IDX PT, R3, R0, RZ, 0x1f ;  /* 0x00001fff00037589 */ /* 0x000e2400000e0000 */
[----:B0-----:R-:W-:-:S13]  /*0140*/  ISETP.NE.AND P0, PT, R3, RZ, PT ;  /* 0x000000ff0300720c */ /* 0x001fda0003f05270 */
[----:B------:R-:W-:Y:S05]  /*0150*/  @P0 BRA `(.L_x_2) ;  /* 0x0000000000840947 */ /* 0x000fea0003800000 */
[----:B------:R-:W-:Y:S01]  /*0160*/  ELECT P0, URZ, PT ;  /* 0x00000000003f782f */ /* 0x000fe20003800000 */
[----:B------:R-:W-:-:S12]  /*0170*/  BSSY B0, `(.L_x_2) ;  /* 0x000001f000007945 */ /* 0x000fd80003800000 */
[----:B------:R-:W-:Y:S05]  /*0180*/  @!P0 BRA `(.L_x_3) ;  /* 0x0000000000748947 */ /* 0x000fea0003800000 */
[----:B------:R-:W0:Y:S01]  /*0190*/  S2UR UR8, SR_CgaCtaId ;  /* 0x00000000000879c3 */ /* 0x000e220000008800 */
[----:B------:R-:W-:Y:S01]  /*01a0*/  UMOV UR4, 0x400 ;  /* 0x0000040000047882 */ /* 0x000fe20000000000 */
[----:B------:R-:W-:Y:S01]  /*01b0*/  UMOV UR5, 0x1 ;  /* 0x0000000100057882 */ /* 0x000fe20000000000 */
[----:B------:R-:W-:Y:S02]  /*01c0*/  UMOV UR6, 0x4 ;  /* 0x0000000400067882 */ /* 0x000fe40000000000 */
[----:B------:R-:W-:-:S04]  /*01d0*/  UIADD3 UR6, -UR6, 0x100000, URZ ;  /* 0x0010000006067890 */ /* 0x000fc8000fffe13f */
[----:B------:R-:W-:Y:S02]  /*01e0*/  USHF.L.U32 UR7, UR6, 0xb, URZ ;  /* 0x0000000b06077899 */ /* 0x000fe4000800063f */
[----:B------:R-:W-:Y:S02]  /*01f0*/  USHF.L.U32 UR6, UR6, 0x1, URZ ;  /* 0x0000000106067899 */ /* 0x000fe4000800063f */
[----:B0-----:R-:W-:Y:S02]  /*0200*/  ULEA UR8, UR8, UR4, 0x18 ;  /* 0x0000000408087291 */ /* 0x001fe4000f8ec03f */
[----:B------:R-:W-:-:S04]  /*0210*/  UIADD3 UR4, -UR5, 0x100000, URZ ;  /* 0x0010000005047890 */ /* 0x000fc8000fffe13f */
[----:B------:R-:W-:Y:S02]  /*0220*/  USHF.L.U32 UR5, UR4, 0xb, URZ ;  /* 0x0000000b04057899 */ /* 0x000fe4000800063f */
[----:B------:R-:W-:Y:S01]  /*0230*/  USHF.L.U32 UR4, UR4, 0x1, URZ ;  /* 0x0000000104047899 */ /* 0x000fe2000800063f */
[----:B------:R-:W0:Y:S11]  /*0240*/  FENCE.VIEW.ASYNC.S ;  /* 0x00000000000073c6 */ /* 0x000e360000000000 */
[----:B0-----:R0:W1:Y:S01]  /*0250*/  SYNCS.EXCH.64 URZ, [UR8], UR4 ;  /* 0x00000004083f75b2 */ /* 0x0010620008000100 */
[----:B------:R0:W2:Y:S01]  /*0260*/  SYNCS.EXCH.64 URZ, [UR8+0x40], UR6 ;  /* 0x00004006083f75b2 */ /* 0x0000a20008000100 */
[----:B------:R0:W3:Y:S01]  /*0270*/  SYNCS.EXCH.64 URZ, [UR8+0x8], UR4 ;  /* 0x00000804083f75b2 */ /* 0x0000e20008000100 */
[----:B------:R0:W4:Y:S01]  /*0280*/  SYNCS.EXCH.64 URZ, [UR8+0x48], UR6 ;  /* 0x00004806083f75b2 */ /* 0x0001220008000100 */
[----:B------:R0:W0:Y:S01]  /*0290*/  SYNCS.EXCH.64 URZ, [UR8+0x10], UR4 ;  /* 0x00001004083f75b2 */ /* 0x0000220008000100 */
        /* <DEDUP_REMOVED lines=11> */
[----:B------:R-:W-:Y:S01]  /*0350*/  NOP ;  /* 0x0000000000007918 */ /* 0x000fe20000000000 */
.L_x_3:
[----:B0-----:R-:W-:Y:S05]  /*0360*/  BSYNC B0 ;  /* 0x0000000000007941 */ /* 0x001fea0003800000 */
.L_x_2:
[----:B------:R-:W-:Y:S01]  /*0370*/  SHF.R.S32.HI R7, RZ, 0x1f, R18 ;  /* 0x0000001fff077819 */ /* 0x000fe20000011412 */
[----:B------:R-:W0:Y:S01]  /*0380*/  SHFL.IDX PT, R0, R0, RZ, 0x1f ;  /* 0x00001fff00007589 */ /* 0x000e2200000e0000 */
[----:B------:R-:W5:Y:S01]  /*0390*/  S2UR UR8, SR_CTAID.X ;  /* 0x00000000000879c3 */ /* 0x000f620000002500 */
[----:B------:R-:W-:Y:S02]  /*03a0*/  ELECT P0, URZ, PT ;  /* 0x00000000003f782f */ /* 0x000fe40003800000 */
[----:B------:R-:W-:Y:S01]  /*03b0*/  LEA.HI R7, R7, R18, RZ, 0x7 ;  /* 0x0000001207077211 */ /* 0x000fe200078f38ff */
[----:B------:R-:W1:Y:S01]  /*03c0*/  S2R R4, SR_CTAID.Y ;  /* 0x0000000000047919 */ /* 0x000e620000002600 */
[----:B------:R-:W-:Y:S01]  /*03d0*/  ULDC UR4, c[0x0][0x150] ;  /* 0x0000540000047ab9 */ /* 0x000fe20000000800 */
[----:B------:R-:W-:Y:S01]  /*03e0*/  VIADD R19, R5, 0xffffffff ;  /* 0xffffffff05137836 */ /* 0x000fe20000000000 */
[----:B------:R-:W-:Y:S01]  /*03f0*/  LOP3.LUT R7, R7, 0xffffff80, RZ, 0xc0, !PT ;  /* 0xffffff8007077812 */ /* 0x000fe200078ec0ff */
[----:B------:R-:W-:Y:S01]  /*0400*/  NOP ;  /* 0x0000000000007918 */ /* 0x000fe20000000000 */
[----:B------:R-:W2:Y:S01]  /*0410*/  LDC R10, c[0x0][0x144] ;  /* 0x00005100ff0a7b82 */ /* 0x000ea20000000800 */
[----:B------:R-:W-:Y:S01]  /*0420*/  NOP ;  /* 0x0000000000007918 */ /* 0x000fe20000000000 */
[----:B------:R-:W-:Y:S01]  /*0430*/  ISETP.GE.U32.AND P6, PT, R19, 0x2, PT ;  /* 0x000000021300780c */ /* 0x000fe20003fc6070 */
[----:B------:R-:W-:Y:S01]  /*0440*/  IMAD.IADD R7, R18, 0x1, -R7 ;  /* 0x0000000112077824 */ /* 0x000fe200078e0a07 */
[----:B------:R-:W-:-:S04]  /*0450*/  ISETP.NE.AND P4, PT, R5, RZ, PT ;  /* 0x000000ff0500720c */ /* 0x000fc80003f85270 */
[----:B------:R-:W-:Y:S01]  /*0460*/  SHF.R.S32.HI R6, RZ, 0x1f, R7 ;  /* 0x0000001fff067819 */ /* 0x000fe20000011407 */
[----:B------:R-:W3:Y:S03]  /*0470*/  LDC R14, c[0x0][0x140] ;  /* 0x00005000ff0e7b82 */ /* 0x000ee60000000800 */
[----:B------:R-:W-:Y:S02]  /*0480*/  LEA.HI R6, R6, R7, RZ, 0x3 ;  /* 0x0000000706067211 */ /* 0x000fe400078f18ff */
[----:B0-----:R-:W-:Y:S02]  /*0490*/  ISETP.NE.OR P0, PT, R0, RZ, !P0 ;  /* 0x000000ff0000720c */ /* 0x001fe40004705670 */
[--C-:B------:R-:W-:Y:S01]  /*04a0*/  SHF.R.S32.HI R0, RZ, 0x3, R6.reuse ;  /* 0x00000003ff007819 */ /* 0x100fe20000011406 */
[----:B------:R-:W0:Y:S01]  /*04b0*/  LDC R11, c[0x0][0x148] ;  /* 0x00005200ff0b7b82 */ /* 0x000e220000000800 */
[----:B------:R-:W-:-:S02]  /*04c0*/  SHF.R.S32.HI R9, RZ, 0x1f, R6 ;  /* 0x0000001fff097819 */ /* 0x000fc40000011406 */
[----:B------:R-:W-:Y:S02]  /*04d0*/  SHF.R.S32.HI R6, RZ, 0x1f, R3 ;  /* 0x0000001fff067819 */ /* 0x000fe40000011403 */
[----:B-----5:R-:W-:Y:S02]  /*04e0*/  I2FP.F32.U32 R8, UR8 ;  /* 0x0000000800087c45 */ /* 0x020fe40008201000 */
[----:B------:R-:W-:Y:S02]  /*04f0*/  LEA.HI R9, R9, R0, RZ, 0x2 ;  /* 0x0000000009097211 */ /* 0x000fe400078f10ff */
[----:B------:R-:W-:Y:S01]  /*0500*/  LEA.HI R6, R6, R3, RZ, 0x2 ;  /* 0x0000000306067211 */ /* 0x000fe200078f10ff */
[----:B------:R-:W-:Y:S01]  /*0510*/  FMUL R8, R8, UR4 ;  /* 0x0000000408087c20 */ /* 0x000fe20008400000 */
[----:B------:R-:W-:Y:S01]  /*0520*/  LOP3.LUT R9, R9, 0xfffffffc, RZ, 0xc0, !PT ;  /* 0xfffffffc09097812 */ /* 0x000fe200078ec0ff */
[----:B------:R-:W-:Y:S01]  /*0530*/  VOTEU.ALL UP0, P0 ;  /* 0x00000000003f7886 */ /* 0x000fe20000000000 */
[----:B------:R-:W-:Y:S01]  /*0540*/  LOP3.LUT R6, R6, 0x3ffffffc, RZ, 0xc0, !PT ;  /* 0x3ffffffc06067812 */ /* 0x000fe200078ec0ff */
[----:B------:R-:W-:Y:S01]  /*0550*/  ULDC UR4, c[0x0][0x154] ;  /* 0x0000550000047ab9 */ /* 0x000fe20000000800 */
[----:B-1----:R-:W-:Y:S01]  /*0560*/  I2FP.F32.U32 R13, R4 ;  /* 0x00000004000d7245 */ /* 0x002fe20000201000 */
[----:B------:R-:W1:Y:S01]  /*0570*/  F2I.U32.TRUNC.NTZ R8, R8 ;  /* 0x0000000800087305 */ /* 0x000e62000020f000 */
[----:B------:R-:W-:Y:S01]  /*0580*/  IMAD.IADD R9, R0, 0x1, -R9 ;  /* 0x0000000100097824 */ /* 0x000fe200078e0a09 */
[----:B------:R-:W5:Y:S01]  /*0590*/  @!UP0 S2UR UR7, SR_CgaCtaId ;  /* 0x00000000000789c3 */ /* 0x000f620000008800 */
[----:B------:R-:W-:-:S02]  /*05a0*/  IMAD.IADD R6, R3, 0x1, -R6 ;  /* 0x0000000103067824 */ /* 0x000fc400078e0a06 */
[----:B------:R-:W-:Y:S01]  /*05b0*/  FMUL R13, R13, UR4 ;  /* 0x000000040d0d7c20 */ /* 0x000fe20008400000 */
[----:B------:R-:W-:Y:S01]  /*05c0*/  SHF.R.S32.HI R3, RZ, 0x1f, R2 ;  /* 0x0000001fff037819 */ /* 0x000fe20000011402 */
[----:B------:R-:W-:Y:S01]  /*05d0*/  UMOV UR4, 0x20 ;  /* 0x0000002000047882 */ /* 0x000fe20000000000 */
[----:B------:R-:W-:Y:S01]  /*05e0*/  IMAD R6, R6, 0x4, R9 ;  /* 0x0000000406067824 */ /* 0x000fe200078e0209 */
[----:B------:R-:W-:Y:S01]  /*05f0*/  @!UP0 UMOV UR6, 0x400 ;  /* 0x0000040000068882 */ /* 0x000fe20000000000 */
[----:B------:R-:W-:Y:S01]  /*0600*/  LEA.HI R3, R3, R2, RZ, 0x2 ;  /* 0x0000000203037211 */ /* 0x000fe200078f10ff */
[----:B------:R-:W4:Y:S01]  /*0610*/  F2I.U32.TRUNC.NTZ R13, R13 ;  /* 0x0000000d000d7305 */ /* 0x000f22000020f000 */
[----:B------:R-:W-:-:S04]  /*0620*/  @!UP0 UIADD3 UR4, -UR4, 0x100000, URZ ;  /* 0x0010000004048890 */ /* 0x000fc8000fffe13f */
[----:B------:R-:W-:Y:S02]  /*0630*/  @!UP0 USHF.L.U32 UR5, UR4, 0xb, URZ ;  /* 0x0000000b04058899 */ /* 0x000fe4000800063f */
[----:B------:R-:W-:Y:S01]  /*0640*/  @!UP0 USHF.L.U32 UR4, UR4, 0x1, URZ ;  /* 0x0000000104048899 */ /* 0x000fe2000800063f */
[----:B------:R-:W-:Y:S01]  /*0650*/  LEA.HI R0, R6, R6, RZ, 0x1 ;  /* 0x0000000606007211 */ /* 0x000fe200078f08ff */
[----:B------:R-:W-:Y:S01]  /*0660*/  VOTEU.ALL UP1, P0 ;  /* 0x00000000003f7886 */ /* 0x000fe20000020000 */
[----:B------:R-:W-:Y:S01]  /*0670*/  LOP3.LUT R3, R3, 0xfffffffc, RZ, 0xc0, !PT ;  /* 0xfffffffc03037812 */ /* 0x000fe200078ec0ff */
[----:B-1----:R-:W-:Y:S01]  /*0680*/  IMAD.MOV R15, RZ, RZ, -R8 ;  /* 0x000000ffff0f7224 */ /* 0x002fe200078e0a08 */
[----:B------:R-:W-:Y:S02]  /*0690*/  LOP3.LUT R9, R0, 0xfffffffe, RZ, 0xc0, !PT ;  /* 0xfffffffe00097812 */ /* 0x000fe400078ec0ff */
[----:B---3--:R-:W-:Y:S01]  /*06a0*/  ISETP.EQ.U32.AND P2, PT, R14, 0x1, PT ;  /* 0x000000010e00780c */ /* 0x008fe20003f42070 */
[----:B--2---:R-:W-:Y:S01]  /*06b0*/  IMAD R10, R10, R15, UR8 ;  /* 0x000000080a0a7e24 */ /* 0x004fe2000f8e020f */
[----:B------:R-:W-:Y:S01]  /*06c0*/  LOP3.LUT R8, R18, 0x7f, RZ, 0xc0, !PT ;  /* 0x0000007f12087812 */ /* 0x000fe200078ec0ff */
[----:B------:R-:W-:-:S02]  /*06d0*/  IMAD.IADD R9, R6, 0x1, -R9 ;  /* 0x0000000106097824 */ /* 0x000fc400078e0a09 */
[----:B------:R-:W-:Y:S02]  /*06e0*/  IMAD.IADD R2, R2, 0x1, -R3 ;  /* 0x0000000102027824 */ /* 0x000fe400078e0a03 */
[----:B----4-:R-:W-:Y:S01]  /*06f0*/  IMAD.MOV R22, RZ, RZ, -R13 ;  /* 0x000000ffff167224 */ /* 0x010fe200078e0a0d */
[----:B------:R-:W-:Y:S01]  /*0700*/  ISETP.NE.AND P3, PT, R9, R10, PT ;  /* 0x0000000a0900720c */ /* 0x000fe20003f65270 */
[----:B------:R-:W-:Y:S01]  /*0710*/  IMAD.SHL.U32 R9, R6, 0x4, RZ ;  /* 0x0000000406097824 */ /* 0x000fe200078e00ff */
[----:B-----5:R-:W-:Y:S01]  /*0720*/  @!UP0 ULEA UR6, UR7, UR6, 0x18 ;  /* 0x0000000607068291 */ /* 0x020fe2000f8ec03f */
[----:B------:R-:W-:Y:S01]  /*0730*/  ISETP.NE.AND P1, PT, R2, 0x3, PT ;  /* 0x000000030200780c */ /* 0x000fe20003f25270 */
[----:B------:R-:W-:Y:S01]  /*0740*/  VOTEU.ALL UP0, P0 ;  /* 0x00000000003f7886 */ /* 0x000fe20000000000 */
[----:B------:R-:W-:Y:S02]  /*0750*/  LOP3.LUT P0, RZ, R7, 0x7, RZ, 0xc0, !PT ;  /* 0x0000000707ff7812 */ /* 0x000fe4000780c0ff */
[----:B------:R-:W-:Y:S01]  /*0760*/  LOP3.LUT R3, R6, 0xc, R9, 0x78, !PT ;  /* 0x0000000c06037812 */ /* 0x000fe200078e7809 */
[----:B0-----:R-:W-:Y:S01]  /*0770*/  IMAD R9, R11, R22, R4 ;  /* 0x000000160b097224 */ /* 0x001fe200078e0204 */
[----:B------:R-:W-:-:S02]  /*0780*/  ISETP.EQ.OR P1, PT, R2, RZ, !P1 ;  /* 0x000000ff0200720c */ /* 0x000fc40004f22670 */
[C---:B------:R-:W-:Y:S02]  /*0790*/  ISETP.LT.U32.AND P0, PT, R3.reuse, 0x2, !P0 ;  /* 0x000000020300780c */ /* 0x040fe40004701070 */
[----:B------:R-:W-:Y:S01]  /*07a0*/  @P3 LEA.HI R0, R3, R3, RZ, 0x1 ;  /* 0x0000000303003211 */ /* 0x000fe200078f08ff */
[----:B------:R-:W0:Y:S02]  /*07b0*/  FENCE.VIEW.ASYNC.S ;  /* 0x00000000000073c6 */ /* 0x000e240000000000 */
[----:B0-----:R0:W1:Y:S01]  /*07c0*/  @!UP0 SYNCS.EXCH.64 URZ, [UR6+0x90], UR4 ;  /* 0x00009004063f85b2 */ /* 0x0010620008000100 */
[----:B------:R-:W-:Y:S02]  /*07d0*/  ISETP.EQ.AND P1, PT, R5, RZ, P1 ;  /* 0x000000ff0500720c */ /* 0x000fe40000f22270 */
[----:B------:R-:W-:Y:S02]  /*07e0*/  @P3 SHF.R.S32.HI R0, RZ, 0x1, R0 ;  /* 0x00000001ff003819 */ /* 0x000fe40000011400 */
[----:B------:R-:W-:-:S02]  /*07f0*/  SEL R6, RZ, 0x1, !P0 ;  /* 0x00000001ff067807 */ /* 0x000fc40004000000 */
[----:B------:R-:W-:Y:S01]  /*0800*/  @P3 ISETP.NE.AND P5, PT, R0, R9, PT ;  /* 0x000000090000320c */ /* 0x000fe20003fa5270 */
[----:B------:R-:W-:Y:S01]  /*0810*/  IMAD.MOV.U32 R9, RZ, RZ, 0x1 ;  /* 0x00000001ff097424 */ /* 0x000fe200078e00ff */
[----:B------:R-:W-:Y:S02]  /*0820*/  SEL R0, RZ, 0x1, !P1 ;  /* 0x00000001ff007807 */ /* 0x000fe40004800000 */
[----:B------:R-:W-:Y:S02]  /*0830*/  @P3 SEL R9, RZ, 0x1, P5 ;  /* 0x00000001ff093807 */ /* 0x000fe40002800000 */
[----:B------:R-:W-:Y:S02]  /*0840*/  SEL R0, R0, 0x2, P6 ;  /* 0x0000000200007807 */ /* 0x000fe40003000000 */
[----:B------:R-:W-:Y:S01]  /*0850*/  LOP3.LUT R9, R9, R6, RZ, 0xc0, !PT ;  /* 0x0000000609097212 */ /* 0x000fe200078ec0ff */
[----:B------:R0:W2:Y:S01]  /*0860*/  @!UP1 SYNCS.EXCH.64 URZ, [UR6+0x98], UR4 ;  /* 0x00009804063f95b2 */ /* 0x0000a20008000100 */
[----:B------:R-:W-:Y:S01]  /*0870*/  NOP ;  /* 0x0000000000007918 */ /* 0x000fe20000000000 */
[----:B------:R-:W-:Y:S05]  /*0880*/  @!P2 BRA `(.L_x_4) ;  /* 0x000000000008a947 */ /* 0x000fea0003800000 */
[----:B-12---:R-:W-:Y:S01]  /*0890*/  UCGABAR_ARV ;  /* 0x00000000000079c7 */ /* 0x006fe20008000000 */
[----:B------:R-:W-:Y:S05]  /*08a0*/  BRA `(.L_x_5) ;  /* 0x0000000000047947 */ /* 0x000fea0003800000 */
.L_x_4:
[----:B-12---:R-:W-:Y:S01]  /*08b0*/  NOP ;  /* 0x0000000000007918 */ /* 0x006fe20000000000 */
.L_x_5:
[----:B------:R-:W1:Y:S01]  /*08c0*/  LDC R5, c[0x0][0x65c] ;  /* 0x00019700ff057b82 */ /* 0x000e620000000800 */
[----:B------:R-:W-:Y:S02]  /*08d0*/  IMAD.U32 R6, RZ, RZ, UR8 ;  /* 0x00000008ff067e24 */ /* 0x000fe4000f8e00ff */
[----:B------:R-:W-:Y:S01]  /*08e0*/  IMAD.MOV.U32 R7, RZ, RZ, RZ ;  /* 0x000000ffff077224 */ /* 0x000fe200078e00ff */
[----:B-1----:R-:W-:-:S13]  /*08f0*/  ISETP.NE.AND P3, PT, R5, 0x1, PT ;  /* 0x000000010500780c */ /* 0x002fda0003f65270 */
[----:B------:R-:W1:Y:S01]  /*0900*/  @P3 LDC R17, c[0x0][0x10] ;  /* 0x00000400ff113b82 */ /* 0x000e620000000800 */
[----:B------:R-:W-:Y:S02]  /*0910*/  @P3 IMAD.MOV.U32 R5, RZ, RZ, RZ ;  /* 0x000000ffff053224 */ /* 0x000fe400078e00ff */
[----:B------:R-:W-:-:S05]  /*0920*/  @P3 IMAD.MOV.U32 R13, RZ, RZ, RZ ;  /* 0x000000ffff0d3224 */ /* 0x000fca00078e00ff */
[----:B------:R-:W2:Y:S01]  /*0930*/  @!P3 LDC R15, c[0x0][0xc] ;  /* 0x00000300ff0fbb82 */ /* 0x000ea20000000800 */
[----:B0-----:R-:W-:Y:S01]  /*0940*/  ULDC UR4, c[0x0][0xc] ;  /* 0x0000030000047ab9 */ /* 0x001fe20000000800 */
[----:B------:R-:W-:Y:S01]  /*0950*/  ULDC UR5, c[0x0][0x10] ;  /* 0x0000040000057ab9 */ /* 0x000fe20000000800 */
[----:B------:R-:W-:Y:S01]  /*0960*/  ULDC UR6, c[0x0][0x14] ;  /* 0x0000050000067ab9 */ /* 0x000fe20000000800 */
[----:B------:R-:W-:-:S04]  /*0970*/  UIMAD.WIDE.U32 UR4, UR4, UR5, URZ ;  /* 0x00000005040472a5 */ /* 0x000fc8000f8e003f */
[----:B------:R-:W-:Y:S02]  /*0980*/  UIMAD.WIDE.U32 UR20, UR4, UR6, URZ ;  /* 0x00000006041472a5 */ /* 0x000fe4000f8e003f */
[----:B------:R-:W-:-:S04]  /*0990*/  UIMAD UR13, UR5, UR6, URZ ;  /* 0x00000006050d72a4 */ /* 0x000fc8000f8e023f */
[----:B------:R-:W-:Y:S01]  /*09a0*/  UIADD3 UR13, UR21, UR13, URZ ;  /* 0x0000000d150d7290 */ /* 0x000fe2000fffe03f */
[----:B-1----:R-:W-:-:S04]  /*09b0*/  @P3 IMAD.WIDE.U32 R16, R17, UR8, R4 ;  /* 0x0000000811103c25 */ /* 0x002fc8000f8e0004 */
[----:B--2---:R-:W-:-:S04]  /*09c0*/  @!P3 IMAD.WIDE.U32 R14, R4, R15, R6 ;  /* 0x0000000f040eb225 */ /* 0x004fc800078e0006 */
[----:B------:R-:W-:Y:S02]  /*09d0*/  @P3 IMAD.MOV.U32 R6, RZ, RZ, R16 ;  /* 0x000000ffff063224 */ /* 0x000fe400078e0010 */
[----:B------:R-:W-:Y:S02]  /*09e0*/  @P3 IMAD.IADD R7, R17, 0x1, R13 ;  /* 0x0000000111073824 */ /* 0x000fe400078e020d */
[----:B------:R-:W-:Y:S02]  /*09f0*/  @!P3 IMAD.MOV.U32 R6, RZ, RZ, R14 ;  /* 0x000000ffff06b224 */ /* 0x000fe400078e000e */
[----:B------:R-:W-:Y:S01]  /*0a00*/  @!P3 IMAD.MOV.U32 R7, RZ, RZ, R15 ;  /* 0x000000ffff07b224 */ /* 0x000fe200078e000f */
[----:B------:R-:W-:Y:S06]  /*0a10*/  @!P2 BRA `(.L_x_6) ;  /* 0x00000000000ca947 */ /* 0x000fec0003800000 */
[----:B------:R-:W-:Y:S01]  /*0a20*/  UCGABAR_WAIT ;  /* 0x0000000000007dc7 */ /* 0x000fe20008000000 */
[----:B------:R-:W-:Y:S01]  /*0a30*/  CCTL.IVALL ;  /* 0x00000000ff00798f */ /* 0x000fe20002000000 */
[----:B------:R-:W-:Y:S05]  /*0a40*/  BRA `(.L_x_7) ;  /* 0x0000000000047947 */ /* 0x000fea0003800000 */
.L_x_6:
[----:B------:R-:W-:Y:S06]  /*0a50*/  BAR.SYNC.DEFER_BLOCKING 0x0 ;  /* 0x0000000000007b1d */ /* 0x000fec0000010000 */
.L_x_7:
[----:B------:R-:W-:Y:S05]  /*0a60*/  @!P4 BRA `(.L_x_8) ;  /* 0x00000038004cc947 */ /* 0x000fea0003800000 */
[----:B------:R-:W-:-:S13]  /*0a70*/  ISETP.GT.U32.AND P0, PT, R19, 0x1, PT ;  /* 0x000000011300780c */ /* 0x000fda0003f04070 */
[----:B------:R-:W-:Y:S05]  /*0a80*/  @P0 EXIT ;  /* 0x000000000000094d */ /* 0x000fea0003800000 */
[----:B------:R-:W-:Y:S01]  /*0a90*/  ULDC.64 UR4, c[0x0][0x650] ;  /* 0x0001940000047ab9 */ /* 0x000fe20000000a00 */
[----:B------:R-:W-:Y:S01]  /*0aa0*/  PRMT R13, RZ, 0x7610, R13 ;  /* 0x00007610ff0d7816 */ /* 0x000fe2000000000d */
[----:B------:R-:W-:Y:S01]  /*0ab0*/  IMAD.MOV.U32 R15, RZ, RZ, -0x1 ;  /* 0xffffffffff0f7424 */ /* 0x000fe200078e00ff */
[----:B------:R-:W-:Y:S01]  /*0ac0*/  ISETP.GE.U32.AND P0, PT, R6, UR4, PT ;  /* 0x0000000406007c0c */ /* 0x000fe2000bf06070 */
[----:B------:R-:W-:Y:S02]  /*0ad0*/  IMAD.MOV.U32 R14, RZ, RZ, -0x1 ;  /* 0xffffffffff0e7424 */ /* 0x000fe400078e00ff */
[----:B------:R-:W-:Y:S01]  /*0ae0*/  IMAD.MOV.U32 R47, RZ, RZ, -0x1 ;  /* 0xffffffffff2f7424 */ /* 0x000fe200078e00ff */
[----:B------:R-:W-:-:S13]  /*0af0*/  ISETP.GE.U32.AND.EX P0, PT, R7, UR5, PT, P0 ;  /* 0x0000000507007c0c */ /* 0x000fda000bf06100 */
[----:B------:R-:W-:Y:S05]  /*0b00*/  @P0 BRA `(.L_x_9) ;  /* 0x0000000400240947 */ /* 0x000fea0003800000 */
[----:B------:R-:W0:Y:S01]  /*0b10*/  LDC.64 R24, c[0x0][0x628] ;  /* 0x00018a00ff187b82 */ /* 0x000e220000000a00 */
[----:B------:R-:W-:Y:S02]  /*0b20*/  IMAD.MOV.U32 R14, RZ, RZ, R6 ;  /* 0x000000ffff0e7224 */ /* 0x000fe400078e0006 */
[----:B------:R-:W-:-:S05]  /*0b30*/  IMAD.MOV.U32 R15, RZ, RZ, R7 ;  /* 0x000000ffff0f7224 */ /* 0x000fca00078e0007 */
[----:B------:R-:W1:Y:S08]  /*0b40*/  LDC R2, c[0x0][0x630] ;  /* 0x00018c00ff027b82 */ /* 0x000e700000000800 */
[----:B------:R-:W2:Y:S01]  /*0b50*/  LDC.64 R26, c[0x0][0x620] ;  /* 0x00018800ff1a7b82 */ /* 0x000ea20000000a00 */
[----:B0-----:R-:W-:-:S04]  /*0b60*/  ISETP.NE.U32.AND P0, PT, R24, RZ, PT ;  /* 0x000000ff1800720c */ /* 0x001fc80003f05070 */
[----:B------:R-:W-:-:S13]  /*0b70*/  ISETP.NE.AND.EX P0, PT, R25, RZ, PT, P0 ;  /* 0x000000ff1900720c */ /* 0x000fda0003f05300 */
[----:B-12---:R-:W-:Y:S05]  /*0b80*/  @!P0 BRA `(.L_x_10) ;  /* 0x0000000000288947 */ /* 0x006fea0003800000 */
[----:B------:R-:W0:Y:S02]  /*0b90*/  LDC R13, c[0x0][0x634] ;  /* 0x00018d00ff0d7b82 */ /* 0x000e240000000800 */
[----:B0-----:R-:W-:-:S05]  /*0ba0*/  IADD3 R13, P0, R6, R13, RZ ;  /* 0x0000000d060d7210 */ /* 0x001fca0007f1e0ff */
[----:B------:R-:W-:-:S04]  /*0bb0*/  IMAD.X R19, RZ, RZ, R7, P0 ;  /* 0x000000ffff137224 */ /* 0x000fc800000e0607 */
[----:B------:R-:W-:-:S04]  /*0bc0*/  IMAD.WIDE.U32 R14, R19, R24, RZ ;  /* 0x00000018130e7225 */ /* 0x000fc800078e00ff */
[----:B------:R-:W-:-:S04]  /*0bd0*/  IMAD.WIDE.U32 R16, P0, R13, R25, R14 ;  /* 0x000000190d107225 */ /* 0x000fc8000780000e */
[----:B------:R-:W-:-:S04]  /*0be0*/  IMAD.WIDE.U32 R14, R13, R24, RZ ;  /* 0x000000180d0e7225 */ /* 0x000fc800078e00ff */
[----:B------:R-:W-:Y:S01]  /*0bf0*/  IMAD.X R21, RZ, RZ, RZ, P0 ;  /* 0x000000ffff157224 */ /* 0x000fe200000e06ff */
[----:B------:R-:W-:Y:S01]  /*0c00*/  IADD3 RZ, P0, R15, R16, RZ ;  /* 0x000000100fff7210 */ /* 0x000fe20007f1e0ff */
[----:B------:R-:W-:-:S04]  /*0c10*/  IMAD.MOV.U32 R20, RZ, RZ, R17 ;  /* 0x000000ffff147224 */ /* 0x000fc800078e0011 */
[----:B------:R-:W-:-:S08]  /*0c20*/  IMAD.WIDE.U32.X R14, R19, R25, R20, P0 ;  /* 0x00000019130e7225 */ /* 0x000fd000000e0414 */
.L_x_10:
[----:B------:R-:W0:Y:S01]  /*0c30*/  LDC.64 R30, c[0x0][0x640] ;  /* 0x00019000ff1e7b82 */ /* 0x000e220000000a00 */
[--C-:B------:R-:W-:Y:S01]  /*0c40*/  SHF.R.U64 R47, R14, R2, R15.reuse ;  /* 0x000000020e2f7219 */ /* 0x100fe2000000120f */
[----:B------:R-:W-:Y:S01]  /*0c50*/  IMAD R29, R11, R22, R4 ;  /* 0x000000160b1d7224 */ /* 0x000fe200078e0204 */
[----:B------:R-:W-:Y:S01]  /*0c60*/  SHF.R.U32.HI R2, RZ, R2, R15 ;  /* 0x00000002ff027219 */ /* 0x000fe2000001160f */
[----:B------:R-:W-:Y:S01]  /*0c70*/  IMAD.MOV.U32 R25, RZ, RZ, 0x1 ;  /* 0x00000001ff197424 */ /* 0x000fe200078e00ff */
[----:B------:R-:W-:-:S03]  /*0c80*/  IADD3 R5, P0, RZ, -R47, RZ ;  /* 0x8000002fff057210 */ /* 0x000fc60007f1e0ff */
[----:B------:R-:W1:Y:S02]  /*0c90*/  LDC R16, c[0x0][0x618] ;  /* 0x00018600ff107b82 */ /* 0x000e640000000800 */
[----:B------:R-:W-:Y:S02]  /*0ca0*/  IMAD.X R13, RZ, RZ, ~R2, P0 ;  /* 0x000000ffff0d7224 */ /* 0x000fe400000e0e02 */
[----:B------:R-:W-:-:S04]  /*0cb0*/  IMAD.WIDE.U32 R14, R5, R26, R6 ;  /* 0x0000001a050e7225 */ /* 0x000fc800078e0006 */
[----:B------:R-:W2:Y:S01]  /*0cc0*/  LDC R24, c[0x0][0x608] ;  /* 0x00018200ff187b82 */ /* 0x000ea20000000800 */
[----:B------:R-:W-:Y:S02]  /*0cd0*/  IMAD R2, R13, R26, RZ ;  /* 0x0000001a0d027224 */ /* 0x000fe400078e02ff */
[----:B------:R-:W-:Y:S02]  /*0ce0*/  IMAD.MOV.U32 R13, RZ, RZ, -0x1 ;  /* 0xffffffffff0d7424 */ /* 0x000fe400078e00ff */
[----:B------:R-:W-:-:S03]  /*0cf0*/  IMAD R5, R5, R27, R2 ;  /* 0x0000001b05057224 */ /* 0x000fc600078e0202 */
[----:B------:R-:W3:Y:S01]  /*0d00*/  LDC R28, c[0x0][0x658] ;  /* 0x00019600ff1c7b82 */ /* 0x000ee20000000800 */
[----:B------:R-:W-:Y:S01]  /*0d10*/  IMAD.IADD R5, R15, 0x1, R5 ;  /* 0x000000010f057824 */ /* 0x000fe200078e0205 */
[----:B0-----:R-:W-:-:S04]  /*0d20*/  ISETP.NE.U32.AND P0, PT, R30, RZ, PT ;  /* 0x000000ff1e00720c */ /* 0x001fc80003f05070 */
[----:B------:R-:W-:Y:S02]  /*0d30*/  ISETP.NE.AND.EX P0, PT, R31, RZ, PT, P0 ;  /* 0x000000ff1f00720c */ /* 0x000fe40003f05300 */
[----:B------:R-:W0:Y:S01]  /*0d40*/  LDC R21, c[0x0][0x600] ;  /* 0x00018000ff157b82 */ /* 0x000e220000000800 */
[-CC-:B-1----:R-:W-:Y:S02]  /*0d50*/  SHF.R.U64 R20, R14, R16.reuse, R5.reuse ;  /* 0x000000100e147219 */ /* 0x182fe40000001205 */
[----:B------:R-:W-:-:S05]  /*0d60*/  SHF.R.U32.HI R5, RZ, R16, R5 ;  /* 0x00000010ff057219 */ /* 0x000fca0000011605 */
[----:B------:R-:W1:Y:S01]  /*0d70*/  LDC R23, c[0x0][0x648] ;  /* 0x00019200ff177b82 */ /* 0x000e620000000800 */
[-CC-:B--2---:R-:W-:Y:S02]  /*0d80*/  SHF.R.U64 R32, R20, R24.reuse, R5.reuse ;  /* 0x0000001814207219 */ /* 0x184fe40000001205 */
[----:B------:R-:W-:-:S05]  /*0d90*/  SHF.R.U32.HI R5, RZ, R24, R5 ;  /* 0x00000018ff057219 */ /* 0x000fca0000011605 */
[----:B------:R-:W2:Y:S01]  /*0da0*/  LDC R26, c[0x0][0x638] ;  /* 0x00018e00ff1a7b82 */ /* 0x000ea20000000800 */
[-CC-:B---3--:R-:W-:Y:S02]  /*0db0*/  SHF.R.U64 R22, R32, R28.reuse, R5.reuse ;  /* 0x0000001c20167219 */ /* 0x188fe40000001205 */
[-C--:B------:R-:W-:Y:S02]  /*0dc0*/  SHF.L.U32 R2, R13, R28.reuse, RZ ;  /* 0x0000001c0d027219 */ /* 0x080fe400000006ff */
[----:B------:R-:W-:Y:S01]  /*0dd0*/  SHF.R.U32.HI R5, RZ, R28, R5 ;  /* 0x0000001cff057219 */ /* 0x000fe20000011605 */
[----:B------:R-:W-:Y:S01]  /*0de0*/  IMAD.MOV.U32 R4, RZ, RZ, R22 ;  /* 0x000000ffff047224 */ /* 0x000fe200078e0016 */
[----:B------:R-:W-:Y:S01]  /*0df0*/  LOP3.LUT R11, RZ, R2, RZ, 0x33, !PT ;  /* 0x00000002ff0b7212 */ /* 0x000fe200078e33ff */
[----:B------:R-:W3:Y:S01]  /*0e00*/  LDC R27, c[0x0][0x610] ;  /* 0x00018400ff1b7b82 */ /* 0x000ee20000000800 */
[----:B------:R-:W-:Y:S05]  /*0e10*/  @!P0 BRA `(.L_x_11) ;  /* 0x0000000000288947 */ /* 0x000fea0003800000 */
[----:B------:R-:W4:Y:S02]  /*0e20*/  LDC R13, c[0x0][0x64c] ;  /* 0x00019300ff0d7b82 */ /* 0x000f240000000800 */
[----:B----4-:R-:W-:-:S05]  /*0e30*/  IADD3 R13, P0, R22, R13, RZ ;  /* 0x0000000d160d7210 */ /* 0x010fca0007f1e0ff */
        /* <DEDUP_REMOVED lines=8> */
.L_x_11:
[----:B-1----:R-:W-:Y:S01]  /*0ec0*/  SHF.R.U64 R4, R4, R23, R5 ;  /* 0x0000001704047219 */ /* 0x002fe20000001205 */
[----:B0-----:R-:W-:Y:S01]  /*0ed0*/  VIADD R5, R21, 0xffffffff ;  /* 0xffffffff15057836 */ /* 0x001fe20000000000 */
[----:B------:R-:W-:Y:S02]  /*0ee0*/  SHF.L.U32 R2, R25, R28, RZ ;  /* 0x0000001c19027219 */ /* 0x000fe400000006ff */
[----:B------:R-:W-:Y:S01]  /*0ef0*/  LOP3.LUT R11, R32, R11, RZ, 0xc0, !PT ;  /* 0x0000000b200b7212 */ /* 0x000fe200078ec0ff */
[----:B------:R-:W-:Y:S01]  /*0f00*/  IMAD.MOV R13, RZ, RZ, -R4 ;  /* 0x000000ffff0d7224 */ /* 0x000fe200078e0a04 */
[----:B------:R-:W-:Y:S02]  /*0f10*/  SEL R10, R10, R29, !P3 ;  /* 0x0000001d0a0a7207 */ /* 0x000fe40005800000 */
[----:B------:R-:W-:Y:S01]  /*0f20*/  LOP3.LUT R5, R20, R5, RZ, 0xc0, !PT ;  /* 0x0000000514057212 */ /* 0x000fe200078ec0ff */
[----:B------:R-:W-:Y:S02]  /*0f30*/  IMAD R11, R2, R4, R11 ;  /* 0x00000004020b7224 */ /* 0x000fe400078e020b */
[----:B--2---:R-:W-:-:S02]  /*0f40*/  IMAD R2, R13, R26, R22 ;  /* 0x0000001a0d027224 */ /* 0x004fc400078e0216 */
[----:B---3--:R-:W-:Y:S02]  /*0f50*/  IMAD R10, R11, R27, R10 ;  /* 0x0000001b0b0a7224 */ /* 0x008fe400078e020a */
[----:B------:R-:W-:Y:S02]  /*0f60*/  IMAD R15, R2, R21, R5 ;  /* 0x00000015020f7224 */ /* 0x000fe400078e0205 */
[----:B------:R-:W-:-:S03]  /*0f70*/  IMAD.MOV.U32 R13, RZ, RZ, 0x1 ;  /* 0x00000001ff0d7424 */ /* 0x000fc600078e00ff */
[----:B------:R-:W-:Y:S02]  /*0f80*/  SEL R14, R15, R10, !P3 ;  /* 0x0000000a0f0e7207 */ /* 0x000fe40005800000 */
[----:B------:R-:W-:-:S07]  /*0f90*/  SEL R15, R10, R15, !P3 ;  /* 0x0000000f0a0f7207 */ /* 0x000fce0005800000 */
.L_x_9:
[----:B------:R-:W-:-:S08]  /*0fa0*/  NOP ;  /* 0x0000000000007918 */ /* 0x000fd00000000000 */
[----:B------:R-:W0:Y:S02]  /*0fb0*/  USETMAXREG.TRY_ALLOC.CTAPOOL UP0, 0xe8 ;  /* 0x000000e8000079c8 */ /* 0x000e240008000600 */
[----:B0-----:R-:W-:-:S13]  /*0fc0*/  PLOP3.LUT P0, PT, PT, PT, UP0, 0x80, 0x0 ;  /* 0x000000000000781c */ /* 0x001fda0003f0f008 */
[----:B------:R-:W-:Y:S05]  /*0fd0*/  @!P0 BRA `(.L_x_9) ;  /* 0xfffffffc00f08947 */ /* 0x000fea000383ffff */
[----:B------:R-:W-:Y:S01]  /*0fe0*/  ULDC.64 UR4, c[0x0][0x598] ;  /* 0x0001660000047ab9 */ /* 0x000fe20000000a00 */
[----:B------:R-:W-:Y:S01]  /*0ff0*/  ULDC.64 UR22, c[0x0][0x208] ;  /* 0x0000820000167ab9 */ /* 0x000fe20000000a00 */
[----:B------:R-:W-:-:S04]  /*1000*/  ISETP.NE.U32.AND P0, PT, RZ, UR4, PT ;  /* 0x00000004ff007c0c */ /* 0x000fc8000bf05070 */
[----:B------:R-:W-:-:S13]  /*1010*/  ISETP.NE.AND.EX P0, PT, RZ, UR5, PT, P0 ;  /* 0x00000005ff007c0c */ /* 0x000fda000bf05300 */
[----:B------:R-:W-:Y:S05]  /*1020*/  @!P0 BRA `(.L_x_12) ;  /* 0x00000000001c8947 */ /* 0x000fea0003800000 */
[----:B------:R-:W0:Y:S02]  /*1030*/  LDC.64 R4, c[0x0][0x598] ;  /* 0x00016600ff047b82 */ /* 0x000e240000000a00 */
[----:B0-----:R-:W2:Y:S02]  /*1040*/  LDG.E.64 R4, desc[UR22][R4.64] ;  /* 0x0000001604047981 */ /* 0x001ea4000c1e1b00 */
[----:B--2---:R-:W-:-:S04]  /*1050*/  ISETP.NE.U32.AND P0, PT, R4, RZ, PT ;  /* 0x000000ff0400720c */ /* 0x004fc80003f05070 */
[----:B------:R-:W-:-:S13]  /*1060*/  ISETP.NE.AND.EX P0, PT, R5, RZ, PT, P0 ;  /* 0x000000ff0500720c */ /* 0x000fda0003f05300 */
[----:B------:R-:W-:Y:S05]  /*1070*/  @!P0 BRA `(.L_x_12) ;  /* 0x0000000000088947 */ /* 0x000fea0003800000 */
[----:B------:R0:W5:Y:S01]  /*1080*/  LD.E R2, desc[UR22][R4.64] ;  /* 0x0000001604027980 */ /* 0x000162000c101900 */
[----:B------:R-:W-:Y:S05]  /*1090*/  BRA `(.L_x_13) ;  /* 0x0000000000207947 */ /* 0x000fea0003800000 */
.L_x_12:
[----:B------:R-:W-:Y:S02]  /*10a0*/  ULDC.64 UR4, c[0x0][0x588] ;  /* 0x0001620000047ab9 */ /* 0x000fe40000000a00 */
[----:B------:R-:W-:-:S04]  /*10b0*/  ISETP.NE.U32.AND P0, PT, RZ, UR4, PT ;  /* 0x00000004ff007c0c */ /* 0x000fc8000bf05070 */
[----:B------:R-:W-:-:S13]  /*10c0*/  ISETP.NE.AND.EX P0, PT, RZ, UR5, PT, P0 ;  /* 0x00000005ff007c0c */ /* 0x000fda000bf05300 */
[----:B------:R-:W-:Y:S05]  /*10d0*/  @!P0 BRA `(.L_x_14) ;  /* 0x00000000000c8947 */ /* 0x000fea0003800000 */
[----:B------:R-:W0:Y:S02]  /*10e0*/  LDC.64 R4, c[0x0][0x588] ;  /* 0x00016200ff047b82 */ /* 0x000e240000000a00 */
[----:B0-----:R1:W5:Y:S01]  /*10f0*/  LDG.E R2, desc[UR22][R4.64] ;  /* 0x0000001604027981 */ /* 0x001362000c1e1900 */
[----:B------:R-:W-:Y:S05]  /*1100*/  BRA `(.L_x_13) ;  /* 0x0000000000047947 */ /* 0x000fea0003800000 */
.L_x_14:
[----:B------:R-:W2:Y:S02]  /*1110*/  LDC R2, c[0x0][0x580] ;  /* 0x00016000ff027b82 */ /* 0x000ea40000000800 */
.L_x_13:
[----:B------:R-:W-:Y:S02]  /*1120*/  ULDC.64 UR4, c[0x0][0x5a0] ;  /* 0x0001680000047ab9 */ /* 0x000fe40000000a00 */
[----:B------:R-:W-:-:S04]  /*1130*/  ISETP.NE.U32.AND P0, PT, RZ, UR4, PT ;  /* 0x00000004ff007c0c */ /* 0x000fc8000bf05070 */
[----:B------:R-:W-:-:S13]  /*1140*/  ISETP.NE.AND.EX P0, PT, RZ, UR5, PT, P0 ;  /* 0x00000005ff007c0c */ /* 0x000fda000bf05300 */
[----:B------:R-:W-:Y:S05]  /*1150*/  @!P0 BRA `(.L_x_15) ;  /* 0x00000000001c8947 */ /* 0x000fea0003800000 */
[----:B01----:R-:W0:Y:S02]  /*1160*/  LDC.64 R4, c[0x0][0x5a0] ;  /* 0x00016800ff047b82 */ /* 0x003e240000000a00 */
[----:B0-----:R-:W3:Y:S02]  /*1170*/  LDG.E.64 R4, desc[UR22][R4.64] ;  /* 0x0000001604047981 */ /* 0x001ee4000c1e1b00 */
[----:B---3--:R-:W-:-:S04]  /*1180*/  ISETP.NE.U32.AND P0, PT, R4, RZ, PT ;  /* 0x000000ff0400720c */ /* 0x008fc80003f05070 */
[----:B------:R-:W-:-:S13]  /*1190*/  ISETP.NE.AND.EX P0, PT, R5, RZ, PT, P0 ;  /* 0x000000ff0500720c */ /* 0x000fda0003f05300 */
[----:B------:R-:W-:Y:S05]  /*11a0*/  @!P0 BRA `(.L_x_15) ;  /* 0x0000000000088947 */ /* 0x000fea0003800000 */
[----:B------:R0:W5:Y:S01]  /*11b0*/  LD.E R16, desc[UR22][R4.64] ;  /* 0x0000001604107980 */ /* 0x000162000c101900 */
[----:B------:R-:W-:Y:S05]  /*11c0*/  BRA `(.L_x_16) ;  /* 0x0000000000207947 */ /* 0x000fea0003800000 */
.L_x_15:
[----:B------:R-:W-:Y:S02]  /*11d0*/  ULDC.64 UR4, c[0x0][0x590] ;  /* 0x0001640000047ab9 */ /* 0x000fe40000000a00 */
[----:B------:R-:W-:-:S04]  /*11e0*/  ISETP.NE.U32.AND P0, PT, RZ, UR4, PT ;  /* 0x00000004ff007c0c */ /* 0x000fc8000bf05070 */
[----:B------:R-:W-:-:S13]  /*11f0*/  ISETP.NE.AND.EX P0, PT, RZ, UR5, PT, P0 ;  /* 0x00000005ff007c0c */ /* 0x000fda000bf05300 */
[----:B------:R-:W-:Y:S05]  /*1200*/  @!P0 BRA `(.L_x_17) ;  /* 0x00000000000c8947 */ /* 0x000fea0003800000 */
[----:B------:R-:W3:Y:S02]  /*1210*/  LDC.64 R16, c[0x0][0x590] ;  /* 0x00016400ff107b82 */ /* 0x000ee40000000a00 */
[----:B---3--:R3:W5:Y:S01]  /*1220*/  LDG.E R16, desc[UR22][R16.64] ;  /* 0x0000001610107981 */ /* 0x008762000c1e1900 */
[----:B------:R-:W-:Y:S05]  /*1230*/  BRA `(.L_x_16) ;  /* 0x0000000000047947 */ /* 0x000fea0003800000 */
.L_x_17:
[----:B------:R-:W4:Y:S02]  /*1240*/  LDC R16, c[0x0][0x584] ;  /* 0x00016100ff107b82 */ /* 0x000f240000000800 */
.L_x_16:
[----:B------:R-:W-:-:S13]  /*1250*/  LOP3.LUT P0, RZ, R13, 0xff, RZ, 0xc0, !PT ;  /* 0x000000ff0dff7812 */ /* 0x000fda000780c0ff */
[----:B------:R-:W-:Y:S05]  /*1260*/  @!P0 EXIT ;  /* 0x000000000000894d */ /* 0x000fea0003800000 */
[----:B------:R-:W2:Y:S01]  /*1270*/  LDC R19, c[0x0][0x658] ;  /* 0x00019600ff137b82 */ /* 0x000ea20000000800 */
[----:B------:R-:W-:Y:S01]  /*1280*/  ULDC.64 UR6, c[0x0][0x288] ;  /* 0x0000a20000067ab9 */ /* 0x000fe20000000a00 */
[----:B------:R-:W-:Y:S01]  /*1290*/  SHF.R.U32.HI R10, RZ, 0x2, R18 ;  /* 0x00000002ff0a7819 */ /* 0x000fe20000011612 */
[----:B------:R-:W-:Y:S01]  /*12a0*/  UIADD3 UR4, UR7, 0x7f, URZ ;  /* 0x0000007f07047890 */ /* 0x000fe2000fffe03f */
[----:B------:R-:W-:Y:S01]  /*12b0*/  SHF.R.U32.HI R11, RZ, 0x1, R8 ;  /* 0x00000001ff0b7819 */ /* 0x000fe20000011608 */
[----:B---3--:R-:W-:Y:S01]  /*12c0*/  IMAD.U32 R17, RZ, RZ, UR6 ;  /* 0x00000006ff117e24 */ /* 0x008fe2000f8e00ff */
[----:B------:R-:W-:Y:S01]  /*12d0*/  LOP3.LUT R8, R18, 0x3, RZ, 0xc0, !PT ;  /* 0x0000000312087812 */ /* 0x000fe200078ec0ff */
[----:B------:R-:W-:Y:S01]  /*12e0*/  USHF.R.S32.HI UR5, URZ, 0x1f, UR4 ;  /* 0x0000001f3f057899 */ /* 0x000fe20008011404 */
[----:B01----:R-:W0:Y:S01]  /*12f0*/  LDC.64 R4, c[0x0][0x5c8] ;  /* 0x00017200ff047b82 */ /* 0x003e220000000a00 */
[----:B------:R-:W-:Y:S01]  /*1300*/  LOP3.LUT R12, R12, 0x1, RZ, 0xc0, !PT ;  /* 0x000000010c0c7812 */ /* 0x000fe200078ec0ff */
[----:B------:R-:W-:Y:S01]  /*1310*/  IMAD.MOV.U32 R20, RZ, RZ, -0x1 ;  /* 0xffffffffff147424 */ /* 0x000fe200078e00ff */
[----:B------:R-:W-:Y:S01]  /*1320*/  LOP3.LUT R10, R10, 0x7, RZ, 0xc0, !PT ;  /* 0x000000070a0a7812 */ /* 0x000fe200078ec0ff */
[----:B------:R-:W-:Y:S01]  /*1330*/  ULEA.HI UR5, UR5, UR4, URZ, 0x7 ;  /* 0x0000000405057291 */ /* 0x000fe2000f8f383f */
[----:B------:R-:W-:Y:S01]  /*1340*/  LOP3.LUT R13, R11, 0x30, RZ, 0xc0, !PT ;  /* 0x000000300b0d7812 */ /* 0x000fe200078ec0ff */
[----:B------:R-:W-:Y:S01]  /*1350*/  IMAD R8, R8, -0x2, R17 ;  /* 0xfffffffe08087824 */ /* 0x000fe200078e0211 */
[----:B------:R-:W-:Y:S01]  /*1360*/  ULDC UR4, c[0x0][0x284] ;  /* 0x0000a10000047ab9 */ /* 0x000fe20000000800 */
[----:B------:R-:W-:Y:S01]  /*1370*/  IMAD.SHL.U32 R21, R12, 0x40, RZ ;  /* 0x000000400c157824 */ /* 0x000fe200078e00ff */
[----:B------:R-:W-:Y:S01]  /*1380*/  IADD3 R17, RZ, -R13, -R10 ;  /* 0x8000000dff117210 */ /* 0x000fe20007ffe80a */
[----:B------:R-:W-:Y:S01]  /*1390*/  IMAD.MOV.U32 R24, RZ, RZ, 0x1 ;  /* 0x00000001ff187424 */ /* 0x000fe200078e00ff */
[----:B------:R-:W-:Y:S01]  /*13a0*/  USHF.R.S32.HI UR9, URZ, 0x7, UR5 ;  /* 0x000000073f097899 */ /* 0x000fe20008011405 */
[----:B------:R-:W-:-:S02]  /*13b0*/  LOP3.LUT R58, R0, 0x1, RZ, 0xfc, !PT ;  /* 0x00000001003a7812 */ /* 0x000fc400078efcff */
[----:B------:R-:W-:Y:S01]  /*13c0*/  IMAD R23, R12, -0x40, R17 ;  /* 0xffffffc00c177824 */ /* 0x000fe200078e0211 */
[----:B------:R-:W-:Y:S01]  /*13d0*/  LOP3.LUT R11, R21, 0x40, R10, 0xe2, !PT ;  /* 0x00000040150b7812 */ /* 0x000fe200078ee20a */
[----:B------:R-:W-:Y:S01]  /*13e0*/  UISETP.LT.AND UP0, UPT, UR9, 0x1, UPT ;  /* 0x000000010900788c */ /* 0x000fe2000bf01270 */
[-C--:B--2---:R-:W-:Y:S01]  /*13f0*/  SHF.L.U32 R22, R20, R19.reuse, RZ ;  /* 0x0000001314167219 */ /* 0x084fe200000006ff */
[----:B------:R-:W-:Y:S01]  /*1400*/  VIADD R23, R23, UR4 ;  /* 0x0000000417177c36 */ /* 0x000fe20008000000 */
[----:B------:R-:W-:Y:S01]  /*1410*/  SHF.L.U32 R17, R24, R19, RZ ;  /* 0x0000001318117219 */ /* 0x000fe200000006ff */
[----:B------:R-:W-:Y:S01]  /*1420*/  USEL UR10, UR9, 0x1, UP0 ;  /* 0x00000001090a7887 */ /* 0x000fe20008000000 */
[C---:B------:R-:W-:Y:S01]  /*1430*/  LOP3.LUT R19, R18.reuse, 0x80, RZ, 0xc0, !PT ;  /* 0x0000008012137812 */ /* 0x040fe200078ec0ff */
[----:B------:R-:W-:Y:S01]  /*1440*/  IMAD.SHL.U32 R18, R18, 0x2, RZ ;  /* 0x0000000212127824 */ /* 0x000fe200078e00ff */
[----:B------:R-:W-:Y:S01]  /*1450*/  LOP3.LUT R10, R11, R13, RZ, 0xfc, !PT ;  /* 0x0000000d0b0a7212 */ /* 0x000fe200078efcff */
[C---:B0-----:R-:W-:Y:S01]  /*1460*/  IMAD.SHL.U32 R21, R4.reuse, 0x8, RZ ;  /* 0x0000000804157824 */ /* 0x041fe200078e00ff */
[C---:B------:R-:W-:Y:S01]  /*1470*/  SHF.L.U64.HI R20, R4.reuse, 0x7, R5 ;  /* 0x0000000704147819 */ /* 0x040fe20000010205 */
[----:B------:R-:W-:Y:S01]  /*1480*/  IMAD.MOV.U32 R11, RZ, RZ, RZ ;  /* 0x000000ffff0b7224 */ /* 0x000fe200078e00ff */
[----:B------:R-:W-:Y:S01]  /*1490*/  SHF.R.U32.HI R19, RZ, 0x7, R19 ;  /* 0x00000007ff137819 */ /* 0x000fe20000011613 */
[----:B------:R-:W-:Y:S01]  /*14a0*/  UIADD3 UR10, UR9, -UR10, URZ ;  /* 0x8000000a090a7290 */ /* 0x000fe2000fffe03f */
[----:B------:R-:W-:Y:S01]  /*14b0*/  SHF.L.U64.HI R5, R4, 0x3, R5 ;  /* 0x0000000304057819 */ /* 0x000fe20000010205 */
[----:B------:R-:W-:Y:S01]  /*14c0*/  UMOV UR4, URZ ;  /* 0x0000003f00047c82 */ /* 0x000fe20008000000 */
[----:B------:R-:W-:Y:S01]  /*14d0*/  LOP3.LUT R22, RZ, R22, RZ, 0x33, !PT ;  /* 0x00000016ff167212 */ /* 0x000fe200078e33ff */
[----:B------:R-:W-:-:S08]  /*14e0*/  UMOV UR5, URZ ;  /* 0x0000003f00057c82 */ /* 0x000fd00008000000 */
.L_x_74:
[----:B------:R-:W0:Y:S01]  /*14f0*/  SHFL.IDX PT, R13, R19, RZ, 0x1f ;  /* 0x00001fff130d7589 */ /* 0x000e2200000e0000 */
[----:B-1----:R-:W1:Y:S01]  /*1500*/  S2UR UR14, SR_CgaCtaId ;  /* 0x00000000000e79c3 */ /* 0x002e620000008800 */
[----:B------:R-:W-:Y:S01]  /*1510*/  UMOV UR12, 0x400 ;  /* 0x00000400000c7882 */ /* 0x000fe20000000000 */
[----:B------:R-:W-:Y:S01]  /*1520*/  UMOV UR6, URZ ;  /* 0x0000003f00067c82 */ /* 0x000fe20008000000 */
[----:B------:R-:W-:Y:S01]  /*1530*/  UMOV UR7, URZ ;  /* 0x0000003f00077c82 */ /* 0x000fe20008000000 */
[----:B------:R-:W-:Y:S02]  /*1540*/  CS2R R40, SRZ ;  /* 0x0000000000287805 */ /* 0x000fe4000001ff00 */
[----:B------:R-:W-:Y:S02]  /*1550*/  CS2R R42, SRZ ;  /* 0x00000000002a7805 */ /* 0x000fe4000001ff00 */
[----:B------:R-:W-:Y:S01]  /*1560*/  CS2R R44, SRZ ;  /* 0x00000000002c7805 */ /* 0x000fe2000001ff00 */
[----:B------:R-:W-:Y:S01]  /*1570*/  IMAD.MOV.U32 R46, RZ, RZ, RZ ;  /* 0x000000ffff2e7224 */ /* 0x000fe200078e00ff */
[----:B--2---:R-:W2:Y:S01]  /*1580*/  LDC R12, c[0x0][0x28c] ;  /* 0x0000a300ff0c7b82 */ /* 0x004ea20000000800 */
[----:B------:R-:W-:-:S02]  /*1590*/  CS2R R48, SRZ ;  /* 0x0000000000307805 */ /* 0x000fc4000001ff00 */
[----:B------:R-:W-:Y:S02]  /*15a0*/  CS2R R50, SRZ ;  /* 0x0000000000327805 */ /* 0x000fe4000001ff00 */
[----:B------:R-:W-:Y:S02]  /*15b0*/  CS2R R52, SRZ ;  /* 0x0000000000347805 */ /* 0x000fe4000001ff00 */
[----:B------:R-:W-:Y:S01]  /*15c0*/  CS2R R54, SRZ ;  /* 0x0000000000367805 */ /* 0x000fe2000001ff00 */
[----:B------:R-:W-:Y:S01]  /*15d0*/  IMAD.MOV.U32 R57, RZ, RZ, RZ ;  /* 0x000000ffff397224 */ /* 0x000fe200078e00ff */
[----:B------:R-:W-:Y:S01]  /*15e0*/  CS2R R32, SRZ ;  /* 0x0000000000207805 */ /* 0x000fe2000001ff00 */
[----:B------:R-:W-:Y:S01]  /*15f0*/  IMAD.U32 R60, RZ, RZ, UR4 ;  /* 0x00000004ff3c7e24 */ /* 0x000fe2000f8e00ff */
[----:B------:R-:W-:Y:S02]  /*1600*/  CS2R R34, SRZ ;  /* 0x0000000000227805 */ /* 0x000fe4000001ff00 */
[----:B------:R-:W-:-:S02]  /*1610*/  CS2R R36, SRZ ;  /* 0x0000000000247805 */ /* 0x000fc4000001ff00 */
[----:B------:R-:W-:Y:S02]  /*1620*/  CS2R R38, SRZ ;  /* 0x0000000000267805 */ /* 0x000fe4000001ff00 */
[----:B---34-:R-:W-:Y:S02]  /*1630*/  CS2R R24, SRZ ;  /* 0x0000000000187805 */ /* 0x018fe4000001ff00 */
[----:B------:R-:W-:Y:S02]  /*1640*/  CS2R R26, SRZ ;  /* 0x00000000001a7805 */ /* 0x000fe4000001ff00 */
[----:B------:R-:W-:Y:S02]  /*1650*/  CS2R R28, SRZ ;  /* 0x00000000001c7805 */ /* 0x000fe4000001ff00 */
[----:B------:R-:W-:Y:S02]  /*1660*/  CS2R R30, SRZ ;  /* 0x00000000001e7805 */ /* 0x000fe4000001ff00 */
[----:B0-----:R-:W-:Y:S01]  /*1670*/  R2UR UR8, R13 ;  /* 0x000000000d0872ca */ /* 0x001fe200000e0000 */
[----:B-1----:R-:W-:-:S03]  /*1680*/  ULEA UR12, UR14, UR12, 0x18 ;  /* 0x0000000c0e0c7291 */ /* 0x002fc6000f8ec03f */
[----:B------:R-:W-:Y:S01]  /*1690*/  UMOV UR14, UR5 ;  /* 0x00000005000e7c82 */ /* 0x000fe20008000000 */
[----:B--2---:R-:W-:-:S08]  /*16a0*/  ISETP.GE.AND P0, PT, R12, 0x1, PT ;  /* 0x000000010c00780c */ /* 0x004fd00003f06270 */
[----:B------:R-:W-:-:S04]  /*16b0*/  ULEA.HI UR11, UR8, UR8, URZ, 0x1 ;  /* 0x00000008080b7291 */ /* 0x000fc8000f8f083f */
[----:B------:R-:W-:-:S04]  /*16c0*/  ULOP3.LUT UR11, UR11, 0x7fffe, URZ, 0xc0, !UPT ;  /* 0x0007fffe0b0b7892 */ /* 0x000fc8000f8ec03f */
[----:B------:R-:W-:-:S03]  /*16d0*/  UIADD3 UR11, UR8, -UR11, URZ ;  /* 0x8000000b080b7290 */ /* 0x000fc6000fffe03f */
[----:B------:R-:W-:Y:S01]  /*16e0*/  UMOV UR8, URZ ;  /* 0x0000003f00087c82 */ /* 0x000fe20008000000 */
[----:B------:R-:W-:-:S04]  /*16f0*/  ULEA UR11, UR11, UR12, 0xd ;  /* 0x0000000c0b0b7291 */ /* 0x000fc8000f8e683f */
[----:B------:R-:W-:-:S04]  /*1700*/  UIADD3 UR11, UR11, 0x180, URZ ;  /* 0x000001800b0b7890 */ /* 0x000fc8000fffe03f */
[----:B------:R-:W-:-:S04]  /*1710*/  USHF.R.U32.HI UR11, URZ, 0x4, UR11 ;  /* 0x000000043f0b7899 */ /* 0x000fc8000801160b */
[----:B------:R-:W-:-:S04]  /*1720*/  ULOP3.LUT UR11, UR11, 0x3fff, URZ, 0xc0, !UPT ;  /* 0x00003fff0b0b7892 */ /* 0x000fc8000f8ec03f */
[----:B------:R-:W-:Y:S01]  /*1730*/  ULOP3.LUT UR11, UR11, 0x10000, URZ, 0xfc, !UPT ;  /* 0x000100000b0b7892 */ /* 0x000fe2000f8efc3f */
[----:B------:R-:W-:Y:S11]  /*1740*/  @!P0 BRA `(.L_x_18) ;  /* 0x00000004007c8947 */ /* 0x000ff60003800000 */
[----:B------:R-:W-:-:S13]  /*1750*/  ISETP.NE.AND P1, PT, R58, 0x3, PT ;  /* 0x000000033a00780c */ /* 0x000fda0003f25270 */
[----:B------:R-:W-:Y:S05]  /*1760*/  @!P1 BRA `(.L_x_19) ;  /* 0x0000000000049947 */ /* 0x000fea0003800000 */
[----:B------:R-:W-:Y:S01]  /*1770*/  BPT.TRAP 0x1 ;  /* 0x000000040000795c */ /* 0x000fe20000300000 */
.L_x_19:
[----:B------:R-:W-:Y:S01]  /*1780*/  ULEA UR6, UR5, UR12, 0x3 ;  /* 0x0000000c05067291 */ /* 0x000fe2000f8e183f */
[----:B------:R-:W-:-:S05]  /*1790*/  IMAD.U32 R12, RZ, RZ, UR4 ;  /* 0x00000004ff0c7e24 */ /* 0x000fca000f8e00ff */
[----:B------:R-:W-:-:S04]  /*17a0*/  SHF.L.U32 R12, R12, 0x1f, RZ ;  /* 0x0000001f0c0c7819 */ /* 0x000fc800000006ff */
[----:B------:R0:W1:Y:S01]  /*17b0*/  SYNCS.PHASECHK.TRANS64.TRYWAIT P0, [UR6], R12 ;  /* 0x0000000cff0075a7 */ /* 0x0000620008000146 */
[----:B------:R-:W-:Y:S05]  /*17c0*/  @!P1 BRA `(.L_x_20) ;  /* 0x0000000000049947 */ /* 0x000fea0003800000 */
[----:B------:R-:W-:Y:S01]  /*17d0*/  BPT.TRAP 0x1 ;  /* 0x000000040000795c */ /* 0x000fe20000300000 */
.L_x_20:
[----:B-1----:R-:W-:Y:S05]  /*17e0*/  @P0 BRA `(.L_x_21) ;  /* 0x0000000000080947 */ /* 0x002fea0003800000 */
[----:B------:R-:W1:Y:S02]  /*17f0*/  SYNCS.PHASECHK.TRANS64.TRYWAIT P0, [UR6], R12 ;  /* 0x0000000cff0075a7 */ /* 0x000e640008000146 */
[----:B-1----:R-:W-:Y:S05]  /*1800*/  @!P0 BRA `(.L_x_22) ;  /* 0x0000004000c88947 */ /* 0x002fea0003800000 */
.L_x_21:
[----:B------:R-:W-:Y:S01]  /*1810*/  UIADD3 UR6, UR12, 0x30180, URZ ;  /* 0x000301800c067890 */ /* 0x000fe2000fffe03f */
[----:B------:R-:W-:Y:S01]  /*1820*/  WARPGROUP.ARRIVE ;  /* 0x00000000000079c5 */ /* 0x000fe20000000000 */
[----:B------:R-:W-:Y:S01]  /*1830*/  UIMAD UR7, UR5, 0x600, UR11 ;  /* 0x00000600050778a4 */ /* 0x000fe2000f8e020b */
[----:B------:R-:W-:Y:S01]  /*1840*/  CS2R R40, SRZ ;  /* 0x0000000000287805 */ /* 0x000fe2000001ff00 */
[----:B------:R-:W-:Y:S01]  /*1850*/  USHF.R.U32.HI UR6, URZ, 0x4, UR6 ;  /* 0x000000043f067899 */ /* 0x000fe20008011606 */
[----:B------:R-:W-:Y:S01]  /*1860*/  CS2R R42, SRZ ;  /* 0x00000000002a7805 */ /* 0x000fe2000001ff00 */
[----:B------:R-:W-:Y:S01]  /*1870*/  UMOV UR17, 0x40000040 ;  /* 0x4000004000117882 */ /* 0x000fe20000000000 */
[----:B------:R-:W-:Y:S01]  /*1880*/  UMOV UR19, 0x40000040 ;  /* 0x4000004000137882 */ /* 0x000fe20000000000 */
[----:B------:R-:W-:Y:S01]  /*1890*/  ULOP3.LUT UR6, UR6, 0x3fff, URZ, 0xc0, !UPT ;  /* 0x00003fff06067892 */ /* 0x000fe2000f8ec03f */
[----:B------:R-:W-:Y:S01]  /*18a0*/  CS2R R44, SRZ ;  /* 0x00000000002c7805 */ /* 0x000fe2000001ff00 */
[----:B------:R-:W-:Y:S01]  /*18b0*/  UMOV UR16, UR7 ;  /* 0x0000000700107c82 */ /* 0x000fe20008000000 */
[----:B------:R-:W-:Y:S01]  /*18c0*/  UIADD3 UR8, UR7, 0x400, URZ ;  /* 0x0000040007087890 */ /* 0x000fe2000fffe03f */
[----:B------:R-:W-:Y:S01]  /*18d0*/  IMAD.MOV.U32 R46, RZ, RZ, RZ ;  /* 0x000000ffff2e7224 */ /* 0x000fe200078e00ff */
[----:B------:R-:W-:Y:S01]  /*18e0*/  ULOP3.LUT UR6, UR6, 0x10000, URZ, 0xfc, !UPT ;  /* 0x0001000006067892 */ /* 0x000fe2000f8efc3f */
[----:B------:R-:W-:-:S02]  /*18f0*/  CS2R R48, SRZ ;  /* 0x0000000000307805 */ /* 0x000fc4000001ff00 */
[----:B------:R-:W-:Y:S02]  /*1900*/  CS2R R50, SRZ ;  /* 0x0000000000327805 */ /* 0x000fe4000001ff00 */
[----:B------:R-:W-:Y:S01]  /*1910*/  CS2R R52, SRZ ;  /* 0x0000000000347805 */ /* 0x000fe2000001ff00 */
[----:B------:R-:W-:Y:S01]  /*1920*/  ULEA UR6, UR5, UR6, 0x7 ;  /* 0x0000000605067291 */ /* 0x000fe2000f8e383f */
[----:B------:R-:W-:Y:S01]  /*1930*/  CS2R R54, SRZ ;  /* 0x0000000000367805 */ /* 0x000fe2000001ff00 */
[----:B------:R-:W-:-:S05]  /*1940*/  IMAD.MOV.U32 R57, RZ, RZ, RZ ;  /* 0x000000ffff397224 */ /* 0x000fca00078e00ff */
[----:B------:R-:W-:Y:S02]  /*1950*/  UMOV UR18, UR6 ;  /* 0x0000000600127c82 */ /* 0x000fe40008000000 */
[----:B------:R-:W-:Y:S01]  /*1960*/  QGMMA.64x16x32.F32.E4M3.E4M3 R32, gdesc[UR16], RZ, !UPT ;  /* 0x00200000102079f3 */ /* 0x000fe2000c7008ff */
[----:B------:R-:W-:Y:S01]  /*1970*/  UMOV UR16, UR8 ;  /* 0x0000000800107c82 */ /* 0x000fe20008000000 */
[----:B------:R-:W-:Y:S01]  /*1980*/  UMOV UR17, 0x40000040 ;  /* 0x4000004000117882 */ /* 0x000fe20000000000 */
[----:B------:R-:W-:Y:S01]  /*1990*/  UIADD3 UR8, UR7, 0x402, URZ ;  /* 0x0000040207087890 */ /* 0x000fe2000fffe03f */
[----:B------:R-:W-:Y:S01]  /*19a0*/  QGMMA.64x16x32.F32.E4M3.E4M3 R24, gdesc[UR16], RZ, !UPT ;  /* 0x00200000101879f3 */ /* 0x000fe2000c7008ff */
[----:B------:R-:W-:Y:S02]  /*19b0*/  UIADD3 UR16, UR7, 0x2, URZ ;  /* 0x0000000207107890 */ /* 0x000fe4000fffe03f */
[----:B------:R-:W-:Y:S01]  /*19c0*/  UIADD3 UR18, UR6, 0x2, URZ ;  /* 0x0000000206127890 */ /* 0x000fe2000fffe03f */
[----:B------:R-:W-:Y:S01]  /*19d0*/  UMOV UR17, 0x40000040 ;  /* 0x4000004000117882 */ /* 0x000fe20000000000 */
[----:B------:R-:W-:-:S07]  /*19e0*/  UMOV UR19, 0x40000040 ;  /* 0x4000004000137882 */ /* 0x000fce0000000000 */
[----:B------:R-:W-:Y:S01]  /*19f0*/  QGMMA.64x16x32.F32.E4M3.E4M3 R32, gdesc[UR16], R32 ;  /* 0x00200000102079f3 */ /* 0x000fe20008700820 */
[----:B------:R-:W-:Y:S01]  /*1a00*/  UMOV UR16, UR8 ;  /* 0x0000000800107c82 */ /* 0x000fe20008000000 */
[----:B------:R-:W-:Y:S01]  /*1a10*/  UMOV UR17, 0x40000040 ;  /* 0x4000004000117882 */ /* 0x000fe20000000000 */
[----:B------:R-:W-:Y:S01]  /*1a20*/  UIADD3 UR8, UR7, 0x404, URZ ;  /* 0x0000040407087890 */ /* 0x000fe2000fffe03f */
[----:B------:R-:W-:Y:S01]  /*1a30*/  QGMMA.64x16x32.F32.E4M3.E4M3 R24, gdesc[UR16], R24 ;  /* 0x00200000101879f3 */ /* 0x000fe20008700818 */
[----:B------:R-:W-:Y:S02]  /*1a40*/  UIADD3 UR16, UR7, 0x4, URZ ;  /* 0x0000000407107890 */ /* 0x000fe4000fffe03f */
[----:B------:R-:W-:Y:S01]  /*1a50*/  UIADD3 UR18, UR6, 0x4, URZ ;  /* 0x0000000406127890 */ /* 0x000fe2000fffe03f */
[----:B------:R-:W-:Y:S01]  /*1a60*/  UMOV UR17, 0x40000040 ;  /* 0x4000004000117882 */ /* 0x000fe20000000000 */
[----:B------:R-:W-:-:S07]  /*1a70*/  UMOV UR19, 0x40000040 ;  /* 0x4000004000137882 */ /* 0x000fce0000000000 */
[----:B------:R-:W-:Y:S01]  /*1a80*/  QGMMA.64x16x32.F32.E4M3.E4M3 R32, gdesc[UR16], R32 ;  /* 0x00200000102079f3 */ /* 0x000fe20008700820 */
[----:B------:R-:W-:Y:S01]  /*1a90*/  UMOV UR16, UR8 ;  /* 0x0000000800107c82 */ /* 0x000fe20008000000 */
[----:B------:R-:W-:Y:S01]  /*1aa0*/  UMOV UR17, 0x40000040 ;  /* 0x4000004000117882 */ /* 0x000fe20000000000 */
[----:B------:R-:W-:Y:S01]  /*1ab0*/  ULDC UR8, c[0x0][0x50c] ;  /* 0x0001430000087ab9 */ /* 0x000fe20000000800 */
[----:B------:R-:W-:Y:S01]  /*1ac0*/  QGMMA.64x16x32.F32.E4M3.E4M3 R24, gdesc[UR16], R24 ;  /* 0x00200000101879f3 */ /* 0x000fe20008700818 */
[----:B------:R-:W-:Y:S02]  /*1ad0*/  UIADD3 UR16, UR7, 0x6, URZ ;  /* 0x0000000607107890 */ /* 0x000fe4000fffe03f */
[----:B------:R-:W-:Y:S02]  /*1ae0*/  UIADD3 UR18, UR6, 0x6, URZ ;  /* 0x0000000606127890 */ /* 0x000fe4000fffe03f */
[----:B------:R-:W-:Y:S01]  /*1af0*/  UIADD3 UR7, UR7, 0x406, URZ ;  /* 0x0000040607077890 */ /* 0x000fe2000fffe03f */
[----:B------:R-:W-:Y:S01]  /*1b00*/  UMOV UR17, 0x40000040 ;  /* 0x4000004000117882 */ /* 0x000fe20000000000 */
[----:B------:R-:W-:Y:S01]  /*1b10*/  UMOV UR19, 0x40000040 ;  /* 0x4000004000137882 */ /* 0x000fe20000000000 */
[----:B------:R-:W-:Y:S01]  /*1b20*/  UISETP.NE.AND UP0, UPT, UR8, 0x4, UPT ;  /* 0x000000040800788c */ /* 0x000fe2000bf05270 */
[----:B------:R-:W-:-:S03]  /*1b30*/  UMOV UR6, 0x4 ;  /* 0x0000000400067882 */ /* 0x000fc60000000000 */
[----:B------:R-:W-:Y:S01]  /*1b40*/  QGMMA.64x16x32.F32.E4M3.E4M3 R32, gdesc[UR16], R32 ;  /* 0x00200000102079f3 */ /* 0x000fe20008700820 */
[----:B------:R-:W-:Y:S01]  /*1b50*/  UMOV UR16, UR7 ;  /* 0x0000000700107c82 */ /* 0x000fe20008000000 */
[----:B------:R-:W-:Y:S01]  /*1b60*/  USEL UR7, URZ, 0x1, UP0 ;  /* 0x000000013f077887 */ /* 0x000fe20008000000 */
[----:B------:R-:W-:Y:S02]  /*1b70*/  UMOV UR17, 0x40000040 ;  /* 0x4000004000117882 */ /* 0x000fe40000000000 */
[----:B------:R-:W-:Y:S03]  /*1b80*/  QGMMA.64x16x32.F32.E4M3.E4M3 R24, gdesc[UR16], R24, gsb0 ;  /* 0x00200000101879f3 */ /* 0x000fe60008000818 */
[----:B------:R-:W-:-:S13]  /*1b90*/  ISETP.NE.AND P0, PT, RZ, UR7, PT ;  /* 0x00000007ff007c0c */ /* 0x000fda000bf05270 */
[----:B------:R-:W-:Y:S05]  /*1ba0*/  @!P0 BRA `(.L_x_23) ;  /* 0x0000000000488947 */ /* 0x000fea0003800000 */
[----:B------:R-:W-:Y:S02]  /*1bb0*/  WARPGROUP.DEPBAR.LE gsb0, 0x0 ;  /* 0x00008000000079c5 */ /* 0x000fe40000010000 */
[----:B------:R-:W-:-:S01]  /*1bc0*/  FADD R57, RZ, R32 ;  /* 0x00000020ff397221 */ /* 0x000fc20000000000 */
[----:B------:R-:W-:Y:S01]  /*1bd0*/  FADD R54, RZ, R33 ;  /* 0x00000021ff367221 */ /* 0x000fe20000000000 */
        /* <DEDUP_REMOVED lines=14> */
[----:B------:R-:W-:-:S06]  /*1cc0*/  UMOV UR6, URZ ;  /* 0x0000003f00067c82 */ /* 0x000fcc0008000000 */
.L_x_23:
[----:B------:R-:W-:-:S04]  /*1cd0*/  UIADD3 UR14, UR5, 0x1, URZ ;  /* 0x00000001050e7890 */ /* 0x000fc8000fffe03f */
[----:B------:R-:W-:-:S04]  /*1ce0*/  UISETP.NE.AND UP0, UPT, UR14, 0x8, UPT ;  /* 0x000000080e00788c */ /* 0x000fc8000bf05270 */
[----:B------:R-:W-:Y:S02]  /*1cf0*/  USEL UR8, URZ, 0x1, UP0 ;  /* 0x000000013f087887 */ /* 0x000fe40008000000 */
[----:B------:R-:W-:Y:S02]  /*1d00*/  USEL UR14, UR14, URZ, UP0 ;  /* 0x0000003f0e0e7287 */ /* 0x000fe40008000000 */
[----:B------:R-:W-:-:S06]  /*1d10*/  ULOP3.LUT UR8, UR4, UR8, URZ, 0x3c, !UPT ;  /* 0x0000000804087292 */ /* 0x000fcc000f8e3c3f */
[----:B------:R-:W-:Y:S01]  /*1d20*/  IMAD.U32 R60, RZ, RZ, UR8 ;  /* 0x00000008ff3c7e24 */ /* 0x000fe2000f8e00ff */
[----:B------:R-:W-:-:S06]  /*1d30*/  UMOV UR8, 0x1 ;  /* 0x0000000100087882 */ /* 0x000fcc0000000000 */
.L_x_18:
[----:B------:R-:W-:-:S06]  /*1d40*/  UISETP.GE.AND UP0, UPT, UR10, 0x1, UPT ;  /* 0x000000010a00788c */ /* 0x000fcc000bf06270 */
[----:B------:R-:W-:-:S13]  /*1d50*/  PLOP3.LUT P0, PT, PT, PT, UP0, 0x80, 0x0 ;  /* 0x000000000000781c */ /* 0x000fda0003f0f008 */
[----:B------:R-:W-:Y:S05]  /*1d60*/  @!P0 BRA `(.L_x_24) ;  /* 0x0000000400b48947 */ /* 0x000fea0003800000 */
[----:B01----:R-:W-:Y:S01]  /*1d70*/  IMAD.U32 R12, RZ, RZ, UR10 ;  /* 0x0000000aff0c7e24 */ /* 0x003fe2000f8e00ff */
[----:B------:R-:W-:Y:S01]  /*1d80*/  ULDC UR24, c[0x0][0x50c] ;  /* 0x0001430000187ab9 */ /* 0x000fe20000000800 */
[----:B------:R-:W-:-:S07]  /*1d90*/  IMAD.U32 R13, RZ, RZ, UR5 ;  /* 0x00000005ff0d7e24 */ /* 0x000fce000f8e00ff */
.L_x_32:
[----:B------:R-:W-:-:S13]  /*1da0*/  ISETP.NE.AND P1, PT, R58, 0x3, PT ;  /* 0x000000033a00780c */ /* 0x000fda0003f25270 */
[----:B------:R-:W-:Y:S05]  /*1db0*/  @!P1 BRA `(.L_x_25) ;  /* 0x0000000000049947 */ /* 0x000fea0003800000 */
[----:B------:R-:W-:Y:S01]  /*1dc0*/  BPT.TRAP 0x1 ;  /* 0x000000040000795c */ /* 0x000fe20000300000 */
.L_x_25:
[----:B------:R-:W0:Y:S01]  /*1dd0*/  S2UR UR15, SR_CgaCtaId ;  /* 0x00000000000f79c3 */ /* 0x000e220000008800 */
[----:B------:R-:W-:Y:S01]  /*1de0*/  UMOV UR12, 0x400 ;  /* 0x00000400000c7882 */ /* 0x000fe20000000000 */
[----:B------:R-:W-:Y:S01]  /*1df0*/  SHF.L.U32 R56, R60, 0x1f, RZ ;  /* 0x0000001f3c387819 */ /* 0x000fe200000006ff */
[----:B0-----:R-:W-:-:S04]  /*1e00*/  ULEA UR12, UR15, UR12, 0x18 ;  /* 0x0000000c0f0c7291 */ /* 0x001fc8000f8ec03f */
[----:B------:R-:W-:-:S09]  /*1e10*/  ULEA UR15, UR14, UR12, 0x3 ;  /* 0x0000000c0e0f7291 */ /* 0x000fd2000f8e183f */
[----:B------:R0:W1:Y:S01]  /*1e20*/  SYNCS.PHASECHK.TRANS64.TRYWAIT P0, [UR15], R56 ;  /* 0x00000038ff0075a7 */ /* 0x000062000800014f */
[----:B------:R-:W-:Y:S05]  /*1e30*/  @!P1 BRA `(.L_x_26) ;  /* 0x0000000000049947 */ /* 0x000fea0003800000 */
[----:B------:R-:W-:Y:S01]  /*1e40*/  BPT.TRAP 0x1 ;  /* 0x000000040000795c */ /* 0x000fe20000300000 */
.L_x_26:
[----:B-1----:R-:W-:Y:S05]  /*1e50*/  @P0 BRA `(.L_x_27) ;  /* 0x0000000000080947 */ /* 0x002fea0003800000 */
[----:B------:R-:W1:Y:S02]  /*1e60*/  SYNCS.PHASECHK.TRANS64.TRYWAIT P0, [UR15], R56 ;  /* 0x00000038ff0075a7 */ /* 0x000e64000800014f */
[----:B-1----:R-:W-:Y:S05]  /*1e70*/  @!P0 BRA `(.L_x_28) ;  /* 0x0000003c00448947 */ /* 0x002fea0003800000 */
.L_x_27:
[----:B------:R-:W-:Y:S01]  /*1e80*/  UIADD3 UR15, UR12, 0x30180, URZ ;  /* 0x000301800c0f7890 */ /* 0x000fe2000fffe03f */
[----:B------:R-:W-:Y:S01]  /*1e90*/  WARPGROUP.ARRIVE ;  /* 0x00000000000079c5 */ /* 0x000fe20000000000 */
[----:B------:R-:W-:Y:S02]  /*1ea0*/  UISETP.NE.AND UP0, UPT, UR7, URZ, UPT ;  /* 0x0000003f0700728c */ /* 0x000fe4000bf05270 */
[----:B------:R-:W-:Y:S02]  /*1eb0*/  USHF.R.U32.HI UR15, URZ, 0x4, UR15 ;  /* 0x000000043f0f7899 */ /* 0x000fe4000801160f */
[----:B------:R-:W-:Y:S02]  /*1ec0*/  USEL UR8, UR8, URZ, !UP0 ;  /* 0x0000003f08087287 */ /* 0x000fe4000c000000 */
[----:B------:R-:W-:Y:S02]  /*1ed0*/  ULOP3.LUT UR15, UR15, 0x3fff, URZ, 0xc0, !UPT ;  /* 0x00003fff0f0f7892 */ /* 0x000fe4000f8ec03f */
[----:B------:R-:W-:-:S02]  /*1ee0*/  UISETP.NE.U32.AND UP0, UPT, UR8, URZ, UPT ;  /* 0x0000003f0800728c */ /* 0x000fc4000bf05070 */
[----:B------:R-:W-:Y:S02]  /*1ef0*/  ULOP3.LUT UR7, UR15, 0x10000, URZ, 0xfc, !UPT ;  /* 0x000100000f077892 */ /* 0x000fe4000f8efc3f */
[----:B------:R-:W-:Y:S02]  /*1f00*/  UIMAD UR8, UR14, 0x600, UR11 ;  /* 0x000006000e0878a4 */ /* 0x000fe4000f8e020b */
[----:B------:R-:W-:Y:S02]  /*1f10*/  ULEA UR7, UR14, UR7, 0x7 ;  /* 0x000000070e077291 */ /* 0x000fe4000f8e383f */
[----:B------:R-:W-:Y:S01]  /*1f20*/  UIADD3 UR15, UR8, 0x400, URZ ;  /* 0x00000400080f7890 */ /* 0x000fe2000fffe03f */
[----:B------:R-:W-:Y:S02]  /*1f30*/  UMOV UR17, 0x40000040 ;  /* 0x4000004000117882 */ /* 0x000fe40000000000 */
[----:B------:R-:W-:Y:S01]  /*1f40*/  UMOV UR16, UR8 ;  /* 0x0000000800107c82 */ /* 0x000fe20008000000 */
[----:B------:R-:W-:Y:S01]  /*1f50*/  UMOV UR19, 0x40000040 ;  /* 0x4000004000137882 */ /* 0x000fe20000000000 */
[----:B------:R-:W-:Y:S01]  /*1f60*/  UMOV UR18, UR7 ;  /* 0x0000000700127c82 */ /* 0x000fe20008000000 */
[----:B------:R-:W-:Y:S01]  /*1f70*/  UIADD3 UR6, UR6, 0x4, URZ ;  /* 0x0000000406067890 */ /* 0x000fe2000fffe03f */
[----:B------:R-:W-:Y:S01]  /*1f80*/  QGMMA.64x16x32.F32.E4M3.E4M3 R32, gdesc[UR16], R32, UP0 ;  /* 0x00200000102079f3 */ /* 0x000fe2000bf00820 */
[----:B------:R-:W-:Y:S01]  /*1f90*/  UMOV UR16, UR15 ;  /* 0x0000000f00107c82 */ /* 0x000fe20008000000 */
[----:B------:R-:W-:Y:S01]  /*1fa0*/  UMOV UR17, 0x40000040 ;  /* 0x4000004000117882 */ /* 0x000fe20000000000 */
[----:B------:R-:W-:Y:S01]  /*1fb0*/  UIADD3 UR15, UR8, 0x402, URZ ;  /* 0x00000402080f7890 */ /* 0x000fe2000fffe03f */
[----:B------:R-:W-:Y:S01]  /*1fc0*/  QGMMA.64x16x32.F32.E4M3.E4M3 R24, gdesc[UR16], R24, UP0 ;  /* 0x00200000101879f3 */ /* 0x000fe2000bf00818 */
[----:B------:R-:W-:-:S02]  /*1fd0*/  UIADD3 UR16, UR8, 0x2, URZ ;  /* 0x0000000208107890 */ /* 0x000fc4000fffe03f */
[----:B------:R-:W-:Y:S01]  /*1fe0*/  UIADD3 UR18, UR7, 0x2, URZ ;  /* 0x0000000207127890 */ /* 0x000fe2000fffe03f */
[----:B------:R-:W-:Y:S01]  /*1ff0*/  UMOV UR17, 0x40000040 ;  /* 0x4000004000117882 */ /* 0x000fe20000000000 */
[----:B------:R-:W-:Y:S01]  /*2000*/  UMOV UR19, 0x40000040 ;  /* 0x4000004000137882 */ /* 0x000fe20000000000 */
[----:B------:R-:W-:-:S06]  /*2010*/  UISETP.NE.AND UP0, UPT, UR6, UR24, UPT ;  /* 0x000000180600728c */ /* 0x000fcc000bf05270 */
        /* <DEDUP_REMOVED lines=11> */
[----:B------:R-:W-:Y:S02]  /*20d0*/  UMOV UR17, 0x40000040 ;  /* 0x4000004000117882 */ /* 0x000fe40000000000 */
[----:B------:R-:W-:Y:S01]  /*20e0*/  QGMMA.64x16x32.F32.E4M3.E4M3 R24, gdesc[UR16], R24 ;  /* 0x00200000101879f3 */ /* 0x000fe20008700818 */
[----:B------:R-:W-:Y:S02]  /*20f0*/  UIADD3 UR16, UR8, 0x6, URZ ;  /* 0x0000000608107890 */ /* 0x000fe4000fffe03f */
[----:B------:R-:W-:Y:S02]  /*2100*/  UIADD3 UR18, UR7, 0x6, URZ ;  /* 0x0000000607127890 */ /* 0x000fe4000fffe03f */
[----:B------:R-:W-:Y:S01]  /*2110*/  UIADD3 UR8, UR8, 0x406, URZ ;  /* 0x0000040608087890 */ /* 0x000fe2000fffe03f */
[----:B------:R-:W-:Y:S01]  /*2120*/  UMOV UR17, 0x40000040 ;  /* 0x4000004000117882 */ /* 0x000fe20000000000 */
[----:B------:R-:W-:Y:S01]  /*2130*/  UMOV UR19, 0x40000040 ;  /* 0x4000004000137882 */ /* 0x000fe20000000000 */
[----:B------:R-:W-:-:S06]  /*2140*/  USEL UR7, URZ, 0x1, UP0 ;  /* 0x000000013f077887 */ /* 0x000fcc0008000000 */
[----:B------:R-:W-:Y:S01]  /*2150*/  ISETP.NE.AND P0, PT, RZ, UR7, PT ;  /* 0x00000007ff007c0c */ /* 0x000fe2000bf05270 */
[----:B------:R-:W-:Y:S01]  /*2160*/  QGMMA.64x16x32.F32.E4M3.E4M3 R32, gdesc[UR16], R32 ;  /* 0x00200000102079f3 */ /* 0x000fe20008700820 */
[----:B------:R-:W-:Y:S01]  /*2170*/  UMOV UR16, UR8 ;  /* 0x0000000800107c82 */ /* 0x000fe20008000000 */
[----:B------:R-:W-:Y:S02]  /*2180*/  UMOV UR17, 0x40000040 ;  /* 0x4000004000117882 */ /* 0x000fe40000000000 */
[----:B------:R-:W-:Y:S03]  /*2190*/  QGMMA.64x16x32.F32.E4M3.E4M3 R24, gdesc[UR16], R24, gsb0 ;  /* 0x00200000101879f3 */ /* 0x000fe60008000818 */
[----:B------:R-:W-:-:S05]  /*21a0*/  WARPGROUP.DEPBAR.LE gsb0, 0x1 ;  /* 0x00008000000079c5 */ /* 0x000fca0000010100 */
[----:B------:R-:W-:Y:S05]  /*21b0*/  @!P0 BRA `(.L_x_29) ;  /* 0x0000000000488947 */ /* 0x000fea0003800000 */
[----:B------:R-:W-:Y:S02]  /*21c0*/  WARPGROUP.DEPBAR.LE gsb0, 0x0 ;  /* 0x00008000000079c5 */ /* 0x000fe40000010000 */
[----:B------:R-:W-:-:S01]  /*21d0*/  FADD R57, R32, R57 ;  /* 0x0000003920397221 */ /* 0x000fc20000000000 */
[----:B------:R-:W-:Y:S01]  /*21e0*/  FADD R54, R33, R54 ;  /* 0x0000003621367221 */ /* 0x000fe20000000000 */
        /* <DEDUP_REMOVED lines=14> */
[----:B------:R-:W-:-:S06]  /*22d0*/  UMOV UR6, URZ ;  /* 0x0000003f00067c82 */ /* 0x000fcc0008000000 */
.L_x_29:
[----:B------:R-:W-:Y:S05]  /*22e0*/  @!P1 BRA `(.L_x_30) ;  /* 0x0000000000049947 */ /* 0x000fea0003800000 */
[----:B------:R-:W-:Y:S01]  /*22f0*/  BPT.TRAP 0x1 ;  /* 0x000000040000795c */ /* 0x000fe20000300000 */
.L_x_30:
[----:B------:R-:W-:-:S13]  /*2300*/  ISETP.NE.AND P0, PT, R9, RZ, PT ;  /* 0x000000ff0900720c */ /* 0x000fda0003f05270 */
[----:B01----:R-:W-:-:S05]  /*2310*/  @P0 LEA R56, R13, UR12, 0x3 ;  /* 0x0000000c0d380c11 */ /* 0x003fca000f8e18ff */
[----:B------:R-:W-:-:S05]  /*2320*/  @P0 VIADD R56, R56, 0x40 ;  /* 0x0000004038380836 */ /* 0x000fca0000000000 */
[----:B------:R-:W-:-:S04]  /*2330*/  @P0 PRMT R56, R3, 0x654, R56 ;  /* 0x0000065403380816 */ /* 0x000fc80000000038 */
[----:B------:R0:W-:Y:S01]  /*2340*/  @P0 SYNCS.ARRIVE.TRANS64.RED.A1T0 RZ, [R56+URZ], RZ ;  /* 0x000000ff38ff09a7 */ /* 0x0001e2000810043f */
[----:B------:R-:W-:-:S13]  /*2350*/  ISETP.GT.U32.AND P0, PT, R0, 0x1, PT ;  /* 0x000000010000780c */ /* 0x000fda0003f04070 */
[----:B0-----:R-:W-:Y:S05]  /*2360*/  @P0 BRA `(.L_x_31) ;  /* 0x0000000000040947 */ /* 0x001fea0003800000 */
[----:B------:R-:W-:Y:S01]  /*2370*/  BPT.TRAP 0x1 ;  /* 0x000000040000795c */ /* 0x000fe20000300000 */
.L_x_31:
[----:B------:R-:W-:Y:S01]  /*2380*/  UIADD3 UR14, UR14, 0x1, URZ ;  /* 0x000000010e0e7890 */ /* 0x000fe2000fffe03f */
[C---:B------:R-:W-:Y:S01]  /*2390*/  ISETP.GT.AND P1, PT, R12.reuse, 0x1, PT ;  /* 0x000000010c00780c */ /* 0x040fe20003f24270 */
[----:B------:R-:W-:Y:S02]  /*23a0*/  VIADD R13, R13, 0x1 ;  /* 0x000000010d0d7836 */ /* 0x000fe40000000000 */
[----:B------:R-:W-:Y:S01]  /*23b0*/  UISETP.NE.AND UP0, UPT, UR14, 0x8, UPT ;  /* 0x000000080e00788c */ /* 0x000fe2000bf05270 */
[----:B------:R-:W-:Y:S02]  /*23c0*/  VIADD R12, R12, 0xffffffff ;  /* 0xffffffff0c0c7836 */ /* 0x000fe40000000000 */
[C---:B------:R-:W-:Y:S01]  /*23d0*/  ISETP.NE.AND P0, PT, R13.reuse, 0x8, PT ;  /* 0x000000080d00780c */ /* 0x040fe20003f05270 */
[----:B------:R-:W-:Y:S02]  /*23e0*/  USEL UR8, URZ, 0x1, UP0 ;  /* 0x000000013f087887 */ /* 0x000fe40008000000 */
[----:B------:R-:W-:Y:S01]  /*23f0*/  USEL UR14, UR14, URZ, UP0 ;  /* 0x0000003f0e0e7287 */ /* 0x000fe20008000000 */
[----:B------:R-:W-:-:S03]  /*2400*/  SEL R13, R13, RZ, P0 ;  /* 0x000000ff0d0d7207 */ /* 0x000fc60000000000 */
[----:B------:R-:W-:Y:S01]  /*2410*/  LOP3.LUT R60, R60, UR8, RZ, 0x3c, !PT ;  /* 0x000000083c3c7c12 */ /* 0x000fe2000f8e3cff */
[----:B------:R-:W-:Y:S01]  /*2420*/  UMOV UR8, 0x1 ;  /* 0x0000000100087882 */ /* 0x000fe20000000000 */
[----:B------:R-:W-:Y:S06]  /*2430*/  @P1 BRA `(.L_x_32) ;  /* 0xfffffff800581947 */ /* 0x000fec000383ffff */
.L_x_24:
[----:B------:R-:W-:Y:S01]  /*2440*/  UISETP.NE.AND UP0, UPT, UR6, URZ, UPT ;  /* 0x0000003f0600728c */ /* 0x000fe2000bf05270 */
[----:B01----:R-:W0:Y:S03]  /*2450*/  LDC R12, c[0x0][0x28c] ;  /* 0x0000a300ff0c7b82 */ /* 0x003e260000000800 */
[----:B------:R-:W-:-:S06]  /*2460*/  USEL UR6, URZ, 0x1, !UP0 ;  /* 0x000000013f067887 */ /* 0x000fcc000c000000 */
[----:B------:R-:W-:Y:S02]  /*2470*/  ISETP.NE.AND P0, PT, RZ, UR6, PT ;  /* 0x00000006ff007c0c */ /* 0x000fe4000bf05270 */
[----:B0-----:R-:W-:-:S11]  /*2480*/  ISETP.GE.AND P1, PT, R12, 0x1, PT ;  /* 0x000000010c00780c */ /* 0x001fd60003f26270 */
[----:B------:R-:W-:Y:S05]  /*2490*/  @!P0 BRA `(.L_x_33) ;  /* 0x0000000000448947 */ /* 0x000fea0003800000 */
[----:B------:R-:W-:Y:S02]  /*24a0*/  WARPGROUP.DEPBAR.LE gsb0, 0x0 ;  /* 0x00008000000079c5 */ /* 0x000fe40000010000 */
[----:B------:R-:W-:Y:S01]  /*24b0*/  FADD R57, R32, R57 ;  /* 0x0000003920397221 */ /* 0x000fe20000000000 */
        /* <DEDUP_REMOVED lines=14> */
[----:B------:R-:W-:-:S07]  /*25a0*/  FADD R40, R40, R31 ;  /* 0x0000001f28287221 */ /* 0x000fce0000000000 */
.L_x_33:
[----:B------:R-:W-:Y:S02]  /*25b0*/  WARPGROUP.DEPBAR.LE gsb0, 0x0 ;  /* 0x00008000000079c5 */ /* 0x000fe40000010000 */
[----:B------:R-:W-:Y:S05]  /*25c0*/  @!P1 BRA `(.L_x_34) ;  /* 0x0000000000409947 */ /* 0x000fea0003800000 */
[----:B------:R-:W-:-:S13]  /*25d0*/  ISETP.NE.AND P0, PT, R58, 0x3, PT ;  /* 0x000000033a00780c */ /* 0x000fda0003f05270 */
[----:B------:R-:W-:Y:S05]  /*25e0*/  @!P0 BRA `(.L_x_35) ;  /* 0x0000000000048947 */ /* 0x000fea0003800000 */
[----:B------:R-:W-:Y:S01]  /*25f0*/  BPT.TRAP 0x1 ;  /* 0x000000040000795c */ /* 0x000fe20000300000 */
.L_x_35:
[----:B------:R-:W-:Y:S01]  /*2600*/  ISETP.NE.AND P0, PT, R9, RZ, PT ;  /* 0x000000ff0900720c */ /* 0x000fe20003f05270 */
[----:B------:R-:W-:-:S12]  /*2610*/  IMAD.U32 R13, RZ, RZ, UR12 ;  /* 0x0000000cff0d7e24 */ /* 0x000fd8000f8e00ff */
[----:B------:R-:W-:-:S05]  /*2620*/  VOTEU.ANY UP0, P0 ;  /* 0x00000000003f7886 */ /* 0x000fca0000000100 */
[----:B------:R-:W-:-:S06]  /*2630*/  @UP0 UIADD3 UR6, UR10, UR5, URZ ;  /* 0x000000050a060290 */ /* 0x000fcc000fffe03f */
[----:B------:R-:W-:-:S04]  /*2640*/  IMAD.U32 R12, RZ, RZ, UR6 ;  /* 0x00000006ff0c7e24 */ /* 0x000fc8000f8e00ff */
[----:B------:R-:W-:-:S05]  /*2650*/  @P0 IMAD.SHL.U32 R12, R12, 0x8, RZ ;  /* 0x000000080c0c0824 */ /* 0x000fca00078e00ff */
[----:B------:R-:W-:-:S04]  /*2660*/  @P0 LOP3.LUT R12, R12, 0x38, RZ, 0xc0, !PT ;  /* 0x000000380c0c0812 */ /* 0x000fc800078ec0ff */
[----:B------:R-:W-:-:S04]  /*2670*/  @P0 IADD3 R12, R13, 0x40, R12 ;  /* 0x000000400d0c0810 */ /* 0x000fc80007ffe00c */
[----:B------:R-:W-:-:S04]  /*2680*/  @P0 PRMT R12, R3, 0x654, R12 ;  /* 0x00000654030c0816 */ /* 0x000fc8000000000c */
[----:B------:R0:W-:Y:S01]  /*2690*/  @P0 SYNCS.ARRIVE.TRANS64.RED.A1T0 RZ, [R12+URZ], RZ ;  /* 0x000000ff0cff09a7 */ /* 0x0001e2000810043f */
[----:B------:R-:W-:-:S13]  /*26a0*/  ISETP.GT.U32.AND P0, PT, R0, 0x1, PT ;  /* 0x000000010000780c */ /* 0x000fda0003f04070 */
[----:B0-----:R-:W-:Y:S05]  /*26b0*/  @P0 BRA `(.L_x_34) ;  /* 0x0000000000040947 */ /* 0x001fea0003800000 */
[----:B------:R-:W-:Y:S01]  /*26c0*/  BPT.TRAP 0x1 ;  /* 0x000000040000795c */ /* 0x000fe20000300000 */
.L_x_34:
[----:B------:R-:W-:Y:S01]  /*26d0*/  IMAD.SHL.U32 R33, R14, 0x10, RZ ;  /* 0x000000100e217824 */ /* 0x000fe200078e00ff */
[----:B------:R-:W-:Y:S01]  /*26e0*/  ULDC UR6, c[0x0][0x288] ;  /* 0x0000a20000067ab9 */ /* 0x000fe20000000800 */
[----:B------:R-:W-:Y:S02]  /*26f0*/  IMAD R34, R15, 0xc0, RZ ;  /* 0x000000c00f227824 */ /* 0x000fe400078e02ff */
[----:B------:R-:W-:Y:S01]  /*2700*/  IMAD.MOV.U32 R32, RZ, RZ, -0x1 ;  /* 0xffffffffff207424 */ /* 0x000fe200078e00ff */
[----:B------:R-:W-:Y:S01]  /*2710*/  ISETP.GE.AND P0, PT, R33, UR6, PT ;  /* 0x0000000621007c0c */ /* 0x000fe2000bf06270 */
[----:B------:R-:W-:-:S03]  /*2720*/  ULDC UR6, c[0x0][0x284] ;  /* 0x0000a10000067ab9 */ /* 0x000fc60000000800 */
[----:B------:R-:W-:-:S13]  /*2730*/  ISETP.GE.OR P0, PT, R34, UR6, P0 ;  /* 0x0000000622007c0c */ /* 0x000fda0008706670 */
[----:B------:R-:W-:Y:S05]  /*2740*/  @P0 BRA `(.L_x_36) ;  /* 0x0000001400680947 */ /* 0x000fea0003800000 */
[----:B------:R-:W-:Y:S01]  /*2750*/  SHF.R.S32.HI R35, RZ, 0x1f, R47 ;  /* 0x0000001fff237819 */ /* 0x000fe2000001142f */
[----:B------:R-:W-:Y:S01]  /*2760*/  ULDC.64 UR6, c[0x0][0x5d0] ;  /* 0x0001740000067ab9 */ /* 0x000fe20000000a00 */
[----:B------:R-:W-:Y:S01]  /*2770*/  LOP3.LUT R28, R33, 0x6, R18, 0xf8, !PT ;  /* 0x00000006211c7812 */ /* 0x000fe200078ef812 */
[----:B------:R-:W-:Y:S01]  /*2780*/  IMAD.WIDE R24, R15, 0xc0, R10 ;  /* 0x000000c00f187825 */ /* 0x000fe200078e020a */
[----:B------:R-:W-:Y:S02]  /*2790*/  BSSY B0, `(.L_x_36) ;  /* 0x0000155000007945 */ /* 0x000fe40003800000 */
[----:B------:R-:W-:Y:S01]  /*27a0*/  SHF.R.S32.HI R29, RZ, 0x1f, R28 ;  /* 0x0000001fff1d7819 */ /* 0x000fe2000001141c */
[----:B------:R-:W-:Y:S02]  /*27b0*/  IMAD R12, R35, UR6, RZ ;  /* 0x00000006230c7c24 */ /* 0x000fe4000f8e02ff */
[----:B------:R-:W-:Y:S02]  /*27c0*/  IMAD.IADD R56, R23, 0x1, -R34 ;  /* 0x0000000117387824 */ /* 0x000fe400078e0a22 */
[----:B------:R-:W-:-:S02]  /*27d0*/  IMAD R15, R47, UR7, R12 ;  /* 0x000000072f0f7c24 */ /* 0x000fc4000f8e020c */
[----:B------:R-:W-:Y:S01]  /*27e0*/  IMAD.WIDE.U32 R12, R47, UR6, R28 ;  /* 0x000000062f0c7c25 */ /* 0x000fe2000f8e001c */
[----:B------:R-:W-:-:S03]  /*27f0*/  ULDC.64 UR6, c[0x0][0x5c8] ;  /* 0x0001720000067ab9 */ /* 0x000fc60000000a00 */
[----:B------:R-:W-:Y:S02]  /*2800*/  IMAD R27, R25, UR6, RZ ;  /* 0x00000006191b7c24 */ /* 0x000fe4000f8e02ff */
[----:B------:R-:W-:Y:S02]  /*2810*/  IMAD.IADD R13, R13, 0x1, R15 ;  /* 0x000000010d0d7824 */ /* 0x000fe400078e020f */
[C---:B------:R-:W-:Y:S02]  /*2820*/  IMAD R27, R24.reuse, UR7, R27 ;  /* 0x00000007181b7c24 */ /* 0x040fe4000f8e021b */
[----:B------:R-:W-:Y:S01]  /*2830*/  IMAD.WIDE.U32 R30, R24, UR6, R12 ;  /* 0x00000006181e7c25 */ /* 0x000fe2000f8e000c */
[----:B------:R-:W-:-:S03]  /*2840*/  ULDC.64 UR6, c[0x0][0x5c0] ;  /* 0x0001700000067ab9 */ /* 0x000fc60000000a00 */
[----:B------:R-:W-:Y:S01]  /*2850*/  IMAD.IADD R13, R31, 0x1, R27 ;  /* 0x000000011f0d7824 */ /* 0x000fe200078e021b */
[----:B------:R-:W-:Y:S01]  /*2860*/  IADD3 R26, P5, P6, R30, UR6, R21 ;  /* 0x000000061e1a7c10 */ /* 0x000fe2000febe015 */
[----:B------:R-:W-:Y:S01]  /*2870*/  IMAD.IADD R59, R8, 0x1, -R33 ;  /* 0x00000001083b7824 */ /* 0x000fe200078e0a21 */
[----:B------:R-:W-:Y:S02]  /*2880*/  LEA R14, P0, R4, R30, 0x7 ;  /* 0x0000001e040e7211 */ /* 0x000fe400078038ff */
[C---:B------:R-:W-:Y:S02]  /*2890*/  IADD3.X R27, R13.reuse, UR7, R5, P5, P6 ;  /* 0x000000070d1b7c10 */ /* 0x040fe4000afec405 */
[----:B----45:R-:W-:Y:S01]  /*28a0*/  FSETP.NEU.AND P5, PT, R16, RZ, PT ;  /* 0x000000ff1000720b */ /* 0x030fe20003fad000 */
[----:B------:R-:W-:Y:S01]  /*28b0*/  IMAD.X R36, R13, 0x1, R20, P0 ;  /* 0x000000010d247824 */ /* 0x000fe200000e0614 */
[----:B------:R-:W-:Y:S02]  /*28c0*/  IADD3 R30, P4, R30, UR6, RZ ;  /* 0x000000061e1e7c10 */ /* 0x000fe4000ff9e0ff */
[----:B------:R-:W-:-:S02]  /*28d0*/  IADD3 R12, P2, R14, UR6, RZ ;  /* 0x000000060e0c7c10 */ /* 0x000fc4000ff5e0ff */
[----:B------:R-:W-:Y:S02]  /*28e0*/  IADD3 R14, P0, P1, R14, UR6, R21 ;  /* 0x000000060e0e7c10 */ /* 0x000fe4000f91e015 */
[----:B------:R-:W-:Y:S02]  /*28f0*/  IADD3.X R31, R13, UR7, RZ, P4, !PT ;  /* 0x000000070d1f7c10 */ /* 0x000fe4000a7fe4ff */
[C---:B------:R-:W-:Y:S02]  /*2900*/  IADD3.X R13, R36.reuse, UR7, RZ, P2, !PT ;  /* 0x00000007240d7c10 */ /* 0x040fe400097fe4ff */
[----:B------:R-:W-:Y:S01]  /*2910*/  IADD3.X R15, R36, UR7, R5, P0, P1 ;  /* 0x00000007240f7c10 */ /* 0x000fe200087e2405 */
[----:B------:R-:W-:Y:S06]  /*2920*/  @!P5 BRA `(.L_x_37) ;  /* 0x0000000c00dcd947 */ /* 0x000fec0003800000 */
[----:B------:R-:W-:Y:S01]  /*2930*/  ULDC.64 UR6, c[0x0][0x5b8] ;  /* 0x00016e0000067ab9 */ /* 0x000fe20000000a00 */
[----:B------:R-:W-:Y:S01]  /*2940*/  ISETP.GE.AND P0, PT, R56, 0x1, PT ;  /* 0x000000013800780c */ /* 0x000fe20003f06270 */
[----:B------:R-:W-:Y:S01]  /*2950*/  IMAD R34, R35, UR6, RZ ;  /* 0x0000000623227c24 */ /* 0x000fe2000f8e02ff */
[----:B------:R-:W-:Y:S01]  /*2960*/  ULDC.64 UR14, c[0x0][0x5a8] ;  /* 0x00016a00000e7ab9 */ /* 0x000fe20000000a00 */
[----:B------:R-:W-:Y:S01]  /*2970*/  IMAD.WIDE.U32 R28, R47, UR6, R28 ;  /* 0x000000062f1c7c25 */ /* 0x000fe2000f8e001c */
[----:B------:R-:W-:Y:S01]  /*2980*/  ISETP.LT.OR P4, PT, R59, 0x1, !P0 ;  /* 0x000000013b00780c */ /* 0x000fe20004781670 */
[----:B------:R-:W-:Y:S02]  /*2990*/  BSSY B1, `(.L_x_38) ;  /* 0x000000c000017945 */ /* 0x000fe40003800000 */
[----:B------:R-:W-:Y:S01]  /*29a0*/  IMAD R47, R47, UR7, R34 ;  /* 0x000000072f2f7c24 */ /* 0x000fe2000f8e0222 */
[----:B------:R-:W-:Y:S02]  /*29b0*/  ULDC.64 UR6, c[0x0][0x5b0] ;  /* 0x00016c0000067ab9 */ /* 0x000fe40000000a00 */
[----:B------:R-:W-:-:S02]  /*29c0*/  IMAD R33, R25, UR6, RZ ;  /* 0x0000000619217c24 */ /* 0x000fc4000f8e02ff */
[----:B------:R-:W-:Y:S02]  /*29d0*/  IMAD.IADD R29, R29, 0x1, R47 ;  /* 0x000000011d1d7824 */ /* 0x000fe400078e022f */
[C---:B------:R-:W-:Y:S02]  /*29e0*/  IMAD R33, R24.reuse, UR7, R33 ;  /* 0x0000000718217c24 */ /* 0x040fe4000f8e0221 */
[----:B------:R-:W-:-:S03]  /*29f0*/  IMAD.WIDE.U32 R34, R24, UR6, R28 ;  /* 0x0000000618227c25 */ /* 0x000fc6000f8e001c */
[----:B------:R-:W-:-:S04]  /*2a00*/  IADD3 R36, P1, R34, UR14, RZ ;  /* 0x0000000e22247c10 */ /* 0x000fc8000ff3e0ff */
[--C-:B------:R-:W-:Y:S02]  /*2a10*/  IADD3.X R37, R35, UR15, R33.reuse, P1, !PT ;  /* 0x0000000f23257c10 */ /* 0x100fe40008ffe421 */
[----:B------:R-:W-:Y:S01]  /*2a20*/  PRMT R33, RZ, 0x7610, R33 ;  /* 0x00007610ff217816 */ /* 0x000fe20000000021 */
[----:B------:R-:W-:Y:S06]  /*2a30*/  @P4 BRA `(.L_x_39) ;  /* 0x0000000000044947 */ /* 0x000fec0003800000 */
[----:B------:R0:W5:Y:S02]  /*2a40*/  LDG.E.U8 R33, desc[UR22][R36.64] ;  /* 0x0000001624217981 */ /* 0x000164000c1e1100 */
.L_x_39:
[----:B------:R-:W-:Y:S05]  /*2a50*/  BSYNC B1 ;  /* 0x0000000000017941 */ /* 0x000fea0003800000 */
.L_x_38:
[----:B-----5:R-:W-:Y:S01]  /*2a60*/  LOP3.LUT R33, R33, 0xff, RZ, 0xc0, !PT ;  /* 0x000000ff21217812 */ /* 0x020fe200078ec0ff */
[----:B------:R-:W-:Y:S01]  /*2a70*/  BSSY B1, `(.L_x_40) ;  /* 0x000000b000017945 */ /* 0x000fe20003800000 */
[----:B------:R-:W-:Y:S02]  /*2a80*/  ISETP.LT.OR P2, PT, R59, 0x2, !P0 ;  /* 0x000000023b00780c */ /* 0x000fe40004741670 */
[----:B------:R-:W-:-:S05]  /*2a90*/  F2FP.F16.E4M3.UNPACK_B R33, R33 ;  /* 0x00000021ff21723e */ /* 0x000fca00020006ff */
[----:B------:R-:W-:-:S05]  /*2aa0*/  HADD2.F32 R33, -RZ, R33.H0_H0 ;  /* 0x20000021ff217230 */ /* 0x000fca0000004100 */
[----:B------:R-:W-:Y:S01]  /*2ab0*/  FMUL R34, R33, R16 ;  /* 0x0000001021227220 */ /* 0x000fe20000400000 */
[----:B------:R-:W-:-:S03]  /*2ac0*/  PRMT R33, RZ, 0x7610, R33 ;  /* 0x00007610ff217816 */ /* 0x000fc60000000021 */
[----:B------:R-:W-:-:S05]  /*2ad0*/  FFMA R34, R57, R2, R34 ;  /* 0x0000000239227223 */ /* 0x000fca0000000022 */
[----:B------:R-:W-:-:S05]  /*2ae0*/  F2FP.SATFINITE.E4M3.F32.PACK_AB_MERGE_C R35, RZ, R34, RZ ;  /* 0x00000022ff23723e */ /* 0x000fca00048070ff */
[----:B------:R1:W-:Y:S01]  /*2af0*/  @!P4 STG.E.U8 desc[UR22][R30.64], R35 ;  /* 0x000000231e00c986 */ /* 0x0003e2000c101116 */
[----:B------:R-:W-:Y:S05]  /*2b00*/  @P2 BRA `(.L_x_41) ;  /* 0x0000000000042947 */ /* 0x000fea0003800000 */
[----:B------:R2:W5:Y:S02]  /*2b10*/  LDG.E.U8 R33, desc[UR22][R36.64+0x1] ;  /* 0x0000011624217981 */ /* 0x000564000c1e1100 */
.L_x_41:
[----:B------:R-:W-:Y:S05]  /*2b20*/  BSYNC B1 ;  /* 0x0000000000017941 */ /* 0x000fea0003800000 */
.L_x_40:
[----:B-----5:R-:W-:Y:S01]  /*2b30*/  LOP3.LUT R33, R33, 0xff, RZ, 0xc0, !PT ;  /* 0x000000ff21217812 */ /* 0x020fe200078ec0ff */
[----:B------:R-:W-:Y:S01]  /*2b40*/  BSSY B1, `(.L_x_42) ;  /* 0x0000013000017945 */ /* 0x000fe20003800000 */
[----:B------:R-:W-:Y:S02]  /*2b50*/  IADD3 R39, P1, R24, 0x8, RZ ;  /* 0x0000000818277810 */ /* 0x000fe40007f3e0ff */
[----:B------:R-:W-:-:S03]  /*2b60*/  F2FP.F16.E4M3.UNPACK_B R33, R33 ;  /* 0x00000021ff21723e */ /* 0x000fc600020006ff */
[----:B------:R-:W-:Y:S01]  /*2b70*/  IMAD.X R34, RZ, RZ, R25, P1 ;  /* 0x000000ffff227224 */ /* 0x000fe200008e0619 */
[----:B------:R-:W-:Y:S01]  /*2b80*/  ISETP.GE.AND P1, PT, R56, 0x9, PT ;  /* 0x000000093800780c */ /* 0x000fe20003f26270 */
[----:B------:R-:W-:Y:S02]  /*2b90*/  HADD2.F32 R33, -RZ, R33.H0_H0 ;  /* 0x20000021ff217230 */ /* 0x000fe40000004100 */
[----:B------:R-:W-:Y:S01]  /*2ba0*/  IMAD R38, R34, UR6, RZ ;  /* 0x0000000622267c24 */ /* 0x000fe2000f8e02ff */
[----:B------:R-:W-:Y:S01]  /*2bb0*/  ISETP.LT.OR P5, PT, R59, 0x1, !P1 ;  /* 0x000000013b00780c */ /* 0x000fe20004fa1670 */
[----:B-1----:R-:W-:-:S04]  /*2bc0*/  IMAD.WIDE.U32 R34, R39, UR6, R28 ;  /* 0x0000000627227c25 */ /* 0x002fc8000f8e001c */
[----:B------:R-:W-:Y:S01]  /*2bd0*/  FMUL R33, R33, R16 ;  /* 0x0000001021217220 */ /* 0x000fe20000400000 */
[----:B------:R-:W-:-:S03]  /*2be0*/  IMAD R39, R39, UR7, R38 ;  /* 0x0000000727277c24 */ /* 0x000fc6000f8e0226 */
[----:B------:R-:W-:Y:S01]  /*2bf0*/  FFMA R33, R54, R2, R33 ;  /* 0x0000000236217223 */ /* 0x000fe20000000021 */
[----:B------:R-:W-:-:S04]  /*2c00*/  IADD3 R34, P4, R34, UR14, RZ ;  /* 0x0000000e22227c10 */ /* 0x000fc8000ff9e0ff */
[----:B------:R-:W-:Y:S02]  /*2c10*/  F2FP.SATFINITE.E4M3.F32.PACK_AB_MERGE_C R47, RZ, R33, RZ ;  /* 0x00000021ff2f723e */ /* 0x000fe400048070ff */
[----:B------:R-:W-:Y:S02]  /*2c20*/  IADD3.X R35, R35, UR15, R39, P4, !PT ;  /* 0x0000000f23237c10 */ /* 0x000fe4000a7fe427 */
[----:B------:R-:W-:Y:S01]  /*2c30*/  PRMT R33, RZ, 0x7610, R33 ;  /* 0x00007610ff217816 */ /* 0x000fe20000000021 */
[----:B------:R1:W-:Y:S01]  /*2c40*/  @!P2 STG.E.U8 desc[UR22][R30.64+0x1], R47 ;  /* 0x0000012f1e00a986 */ /* 0x0003e2000c101116 */
[----:B------:R-:W-:Y:S05]  /*2c50*/  @P5 BRA `(.L_x_43) ;  /* 0x0000000000045947 */ /* 0x000fea0003800000 */
[----:B------:R3:W5:Y:S02]  /*2c60*/  LDG.E.U8 R33, desc[UR22][R34.64] ;  /* 0x0000001622217981 */ /* 0x000764000c1e1100 */
.L_x_43:
[----:B------:R-:W-:Y:S05]  /*2c70*/  BSYNC B1 ;  /* 0x0000000000017941 */ /* 0x000fea0003800000 */
.L_x_42:
        /* <DEDUP_REMOVED lines=12> */
.L_x_45:
[----:B------:R-:W-:Y:S05]  /*2d40*/  BSYNC B1 ;  /* 0x0000000000017941 */ /* 0x000fea0003800000 */
.L_x_44:
[----:B-----5:R-:W-:Y:S01]  /*2d50*/  LOP3.LUT R33, R33, 0xff, RZ, 0xc0, !PT ;  /* 0x000000ff21217812 */ /* 0x020fe200078ec0ff */
[----:B------:R-:W-:Y:S01]  /*2d60*/  BSSY B1, `(.L_x_46) ;  /* 0x000000b000017945 */ /* 0x000fe20003800000 */
[----:B------:R-:W-:Y:S02]  /*2d70*/  ISETP.LT.OR P4, PT, R59, 0x9, !P0 ;  /* 0x000000093b00780c */ /* 0x000fe40004781670 */
[----:B------:R-:W-:-:S05]  /*2d80*/  F2FP.F16.E4M3.UNPACK_B R33, R33 ;  /* 0x00000021ff21723e */ /* 0x000fca00020006ff */
[----:B------:R-:W-:-:S05]  /*2d90*/  HADD2.F32 R33, -RZ, R33.H0_H0 ;  /* 0x20000021ff217230 */ /* 0x000fca0000004100 */
[----:B------:R-:W-:-:S04]  /*2da0*/  FMUL R33, R33, R16 ;  /* 0x0000001021217220 */ /* 0x000fc80000400000 */
[----:B------:R-:W-:-:S05]  /*2db0*/  FFMA R33, R52, R2, R33 ;  /* 0x0000000234217223 */ /* 0x000fca0000000021 */
[----:B----4-:R-:W-:Y:S02]  /*2dc0*/  F2FP.SATFINITE.E4M3.F32.PACK_AB_MERGE_C R39, RZ, R33, RZ ;  /* 0x00000021ff27723e */ /* 0x010fe400048070ff */
[----:B------:R-:W-:-:S03]  /*2dd0*/  PRMT R33, RZ, 0x7610, R33 ;  /* 0x00007610ff217816 */ /* 0x000fc60000000021 */
[----:B------:R4:W-:Y:S01]  /*2de0*/  @!P2 STG.E.U8 desc[UR22][R26.64+0x1], R39 ;  /* 0x000001271a00a986 */ /* 0x0009e2000c101116 */
[----:B------:R-:W-:Y:S05]  /*2df0*/  @P4 BRA `(.L_x_47) ;  /* 0x0000000000044947 */ /* 0x000fea0003800000 */
[----:B------:R0:W5:Y:S02]  /*2e00*/  LDG.E.U8 R33, desc[UR22][R36.64+0x8] ;  /* 0x0000081624217981 */ /* 0x000164000c1e1100 */
.L_x_47:
[----:B------:R-:W-:Y:S05]  /*2e10*/  BSYNC B1 ;  /* 0x0000000000017941 */ /* 0x000fea0003800000 */
.L_x_46:
        /* <DEDUP_REMOVED lines=8> */
[----:B----4-:R-:W-:-:S05]  /*2ea0*/  F2FP.SATFINITE.E4M3.F32.PACK_AB_MERGE_C R39, RZ, R38, RZ ;  /* 0x00000026ff27723e */ /* 0x010fca00048070ff */
[----:B------:R4:W-:Y:S01]  /*2eb0*/  @!P4 STG.E.U8 desc[UR22][R30.64+0x8], R39 ;  /* 0x000008271e00c986 */ /* 0x0009e2000c101116 */
[----:B------:R-:W-:Y:S05]  /*2ec0*/  @P0 BRA `(.L_x_49) ;  /* 0x0000000000040947 */ /* 0x000fea0003800000 */
[----:B------:R0:W5:Y:S02]  /*2ed0*/  LDG.E.U8 R33, desc[UR22][R36.64+0x9] ;  /* 0x0000091624217981 */ /* 0x000164000c1e1100 */
.L_x_49:
[----:B------:R-:W-:Y:S05]  /*2ee0*/  BSYNC B1 ;  /* 0x0000000000017941 */ /* 0x000fea0003800000 */
.L_x_48:
[----:B-----5:R-:W-:Y:S01]  /*2ef0*/  LOP3.LUT R33, R33, 0xff, RZ, 0xc0, !PT ;  /* 0x000000ff21217812 */ /* 0x020fe200078ec0ff */
[----:B------:R-:W-:Y:S01]  /*2f00*/  BSSY B1, `(.L_x_50) ;  /* 0x000000b000017945 */ /* 0x000fe20003800000 */
[----:B------:R-:W-:Y:S02]  /*2f10*/  ISETP.LT.OR P2, PT, R59, 0x9, !P1 ;  /* 0x000000093b00780c */ /* 0x000fe40004f41670 */
[----:B------:R-:W-:-:S05]  /*2f20*/  F2FP.F16.E4M3.UNPACK_B R33, R33 ;  /* 0x00000021ff21723e */ /* 0x000fca00020006ff */
[----:B------:R-:W-:-:S05]  /*2f30*/  HADD2.F32 R33, -RZ, R33.H0_H0 ;  /* 0x20000021ff217230 */ /* 0x000fca0000004100 */
[----:B------:R-:W-:-:S04]  /*2f40*/  FMUL R33, R33, R16 ;  /* 0x0000001021217220 */ /* 0x000fc80000400000 */
[----:B------:R-:W-:-:S05]  /*2f50*/  FFMA R33, R50, R2, R33 ;  /* 0x0000000232217223 */ /* 0x000fca0000000021 */
[----:B0-2---:R-:W-:Y:S02]  /*2f60*/  F2FP.SATFINITE.E4M3.F32.PACK_AB_MERGE_C R37, RZ, R33, RZ ;  /* 0x00000021ff25723e */ /* 0x005fe400048070ff */
[----:B------:R-:W-:-:S03]  /*2f70*/  PRMT R33, RZ, 0x7610, R33 ;  /* 0x00007610ff217816 */ /* 0x000fc60000000021 */
[----:B------:R0:W-:Y:S01]  /*2f80*/  @!P0 STG.E.U8 desc[UR22][R30.64+0x9], R37 ;  /* 0x000009251e008986 */ /* 0x0001e2000c101116 */
[----:B------:R-:W-:Y:S05]  /*2f90*/  @P2 BRA `(.L_x_51) ;  /* 0x0000000000042947 */ /* 0x000fea0003800000 */
[----:B------:R2:W5:Y:S02]  /*2fa0*/  LDG.E.U8 R33, desc[UR22][R34.64+0x8] ;  /* 0x0000081622217981 */ /* 0x000564000c1e1100 */
.L_x_51:
[----:B------:R-:W-:Y:S05]  /*2fb0*/  BSYNC B1 ;  /* 0x0000000000017941 */ /* 0x000fea0003800000 */
.L_x_50:
[----:B-----5:R-:W-:Y:S01]  /*2fc0*/  LOP3.LUT R33, R33, 0xff, RZ, 0xc0, !PT ;  /* 0x000000ff21217812 */ /* 0x020fe200078ec0ff */
[----:B------:R-:W-:Y:S01]  /*2fd0*/  BSSY B1, `(.L_x_52) ;  /* 0x000000b000017945 */ /* 0x000fe20003800000 */
[----:B------:R-:W-:Y:S02]  /*2fe0*/  ISETP.LT.OR P1, PT, R59, 0xa, !P1 ;  /* 0x0000000a3b00780c */ /* 0x000fe40004f21670 */
[----:B------:R-:W-:-:S05]  /*2ff0*/  F2FP.F16.E4M3.UNPACK_B R33, R33 ;  /* 0x00000021ff21723e */ /* 0x000fca00020006ff */
[----:B------:R-:W-:-:S05]  /*3000*/  HADD2.F32 R33, -RZ, R33.H0_H0 ;  /* 0x20000021ff217230 */ /* 0x000fca0000004100 */
[----:B01--4-:R-:W-:-:S04]  /*3010*/  FMUL R30, R33, R16 ;  /* 0x00000010211e7220 */ /* 0x013fc80000400000 */
[----:B------:R-:W-:-:S05]  /*3020*/  FFMA R30, R51, R2, R30 ;  /* 0x00000002331e7223 */ /* 0x000fca000000001e */
[----:B------:R-:W-:Y:S02]  /*3030*/  F2FP.SATFINITE.E4M3.F32.PACK_AB_MERGE_C R31, RZ, R30, RZ ;  /* 0x0000001eff1f723e */ /* 0x000fe400048070ff */
[----:B------:R-:W-:-:S03]  /*3040*/  PRMT R30, RZ, 0x7610, R30 ;  /* 0x00007610ff1e7816 */ /* 0x000fc6000000001e */
[----:B------:R0:W-:Y:S01]  /*3050*/  @!P2 STG.E.U8 desc[UR22][R26.64+0x8], R31 ;  /* 0x0000081f1a00a986 */ /* 0x0001e2000c101116 */
[----:B------:R-:W-:Y:S05]  /*3060*/  @P1 BRA `(.L_x_53) ;  /* 0x0000000000041947 */ /* 0x000fea0003800000 */
[----:B------:R1:W5:Y:S02]  /*3070*/  LDG.E.U8 R30, desc[UR22][R34.64+0x9] ;  /* 0x00000916221e7981 */ /* 0x000364000c1e1100 */
.L_x_53:
[----:B------:R-:W-:Y:S05]  /*3080*/  BSYNC B1 ;  /* 0x0000000000017941 */ /* 0x000fea0003800000 */
.L_x_52:
[----:B-----5:R-:W-:Y:S01]  /*3090*/  LOP3.LUT R30, R30, 0xff, RZ, 0xc0, !PT ;  /* 0x000000ff1e1e7812 */ /* 0x020fe200078ec0ff */
[----:B------:R-:W-:Y:S01]  /*30a0*/  BSSY B1, `(.L_x_54) ;  /* 0x0000013000017945 */ /* 0x000fe20003800000 */
[----:B-123--:R-:W-:Y:S02]  /*30b0*/  IADD3 R35, P0, R24, 0x80, RZ ;  /* 0x0000008018237810 */ /* 0x00efe40007f1e0ff */
[----:B------:R-:W-:-:S05]  /*30c0*/  F2FP.F16.E4M3.UNPACK_B R30, R30 ;  /* 0x0000001eff1e723e */ /* 0x000fca00020006ff */
[----:B0-----:R-:W-:Y:S02]  /*30d0*/  HADD2.F32 R31, -RZ, R30.H0_H0 ;  /* 0x2000001eff1f7230 */ /* 0x001fe40000004100 */
[----:B------:R-:W-:Y:S01]  /*30e0*/  IMAD.X R30, RZ, RZ, R25, P0 ;  /* 0x000000ffff1e7224 */ /* 0x000fe200000e0619 */
[----:B------:R-:W-:Y:S02]  /*30f0*/  ISETP.GE.AND P0, PT, R56, 0x81, PT ;  /* 0x000000813800780c */ /* 0x000fe40003f06270 */
[----:B------:R-:W-:Y:S01]  /*3100*/  FMUL R33, R31, R16 ;  /* 0x000000101f217220 */ /* 0x000fe20000400000 */
[----:B------:R-:W-:Y:S01]  /*3110*/  IMAD R34, R30, UR6, RZ ;  /* 0x000000061e227c24 */ /* 0x000fe2000f8e02ff */
[----:B------:R-:W-:Y:S01]  /*3120*/  ISETP.LT.OR P4, PT, R59, 0x1, !P0 ;  /* 0x000000013b00780c */ /* 0x000fe20004781670 */
[----:B------:R-:W-:-:S04]  /*3130*/  IMAD.WIDE.U32 R30, R35, UR6, R28 ;  /* 0x00000006231e7c25 */ /* 0x000fc8000f8e001c */
[----:B------:R-:W-:Y:S01]  /*3140*/  FFMA R33, R48, R2, R33 ;  /* 0x0000000230217223 */ /* 0x000fe20000000021 */
[----:B------:R-:W-:Y:S01]  /*3150*/  IMAD R35, R35, UR7, R34 ;  /* 0x0000000723237c24 */ /* 0x000fe2000f8e0222 */
[----:B------:R-:W-:-:S03]  /*3160*/  IADD3 R30, P2, R30, UR14, RZ ;  /* 0x0000000e1e1e7c10 */ /* 0x000fc6000ff5e0ff */
[----:B------:R-:W-:Y:S02]  /*3170*/  F2FP.SATFINITE.E4M3.F32.PACK_AB_MERGE_C R37, RZ, R33, RZ ;  /* 0x00000021ff25723e */ /* 0x000fe400048070ff */
[----:B------:R-:W-:Y:S02]  /*3180*/  IADD3.X R31, R31, UR15, R35, P2, !PT ;  /* 0x0000000f1f1f7c10 */ /* 0x000fe400097fe423 */
[----:B------:R-:W-:Y:S01]  /*3190*/  PRMT R33, RZ, 0x7610, R33 ;  /* 0x00007610ff217816 */ /* 0x000fe20000000021 */
[----:B------:R0:W-:Y:S01]  /*31a0*/  @!P1 STG.E.U8 desc[UR22][R26.64+0x9], R37 ;  /* 0x000009251a009986 */ /* 0x0001e2000c101116 */
[----:B------:R-:W-:Y:S05]  /*31b0*/  @P4 BRA `(.L_x_55) ;  /* 0x0000000000044947 */ /* 0x000fea0003800000 */
[----:B------:R1:W5:Y:S02]  /*31c0*/  LDG.E.U8 R33, desc[UR22][R30.64] ;  /* 0x000000161e217981 */ /* 0x000364000c1e1100 */
.L_x_55:
[----:B------:R-:W-:Y:S05]  /*31d0*/  BSYNC B1 ;  /* 0x0000000000017941 */ /* 0x000fea0003800000 */
.L_x_54:
[----:B-----5:R-:W-:Y:S01]  /*31e0*/  LOP3.LUT R33, R33, 0xff, RZ, 0xc0, !PT ;  /* 0x000000ff21217812 */ /* 0x020fe200078ec0ff */
[----:B------:R-:W-:Y:S01]  /*31f0*/  BSSY B1, `(.L_x_56) ;  /* 0x000000b000017945 */ /* 0x000fe20003800000 */
[----:B------:R-:W-:Y:S02]  /*3200*/  ISETP.LT.OR P2, PT, R59, 0x2, !P0 ;  /* 0x000000023b00780c */ /* 0x000fe40004741670 */
[----:B------:R-:W-:-:S05]  /*3210*/  F2FP.F16.E4M3.UNPACK_B R33, R33 ;  /* 0x00000021ff21723e */ /* 0x000fca00020006ff */
[----:B------:R-:W-:-:S05]  /*3220*/  HADD2.F32 R33, -RZ, R33.H0_H0 ;  /* 0x20000021ff217230 */ /* 0x000fca0000004100 */
[----:B0-----:R-:W-:-:S04]  /*3230*/  FMUL R26, R33, R16 ;  /* 0x00000010211a7220 */ /* 0x001fc80000400000 */
[----:B------:R-:W-:-:S05]  /*3240*/  FFMA R26, R49, R2, R26 ;  /* 0x00000002311a7223 */ /* 0x000fca000000001a */
[----:B------:R-:W-:Y:S02]  /*3250*/  F2FP.SATFINITE.E4M3.F32.PACK_AB_MERGE_C R27, RZ, R26, RZ ;  /* 0x0000001aff1b723e */ /* 0x000fe400048070ff */
[----:B------:R-:W-:-:S03]  /*3260*/  PRMT R26, RZ, 0x7610, R26 ;  /* 0x00007610ff1a7816 */ /* 0x000fc6000000001a */
[----:B------:R0:W-:Y:S01]  /*3270*/  @!P4 STG.E.U8 desc[UR22][R12.64], R27 ;  /* 0x0000001b0c00c986 */ /* 0x0001e2000c101116 */
[----:B------:R-:W-:Y:S05]  /*3280*/  @P2 BRA `(.L_x_57) ;  /* 0x0000000000042947 */ /* 0x000fea0003800000 */
[----:B------:R2:W5:Y:S02]  /*3290*/  LDG.E.U8 R26, desc[UR22][R30.64+0x1] ;  /* 0x000001161e1a7981 */ /* 0x000564000c1e1100 */
.L_x_57:
[----:B------:R-:W-:Y:S05]  /*32a0*/  BSYNC B1 ;  /* 0x0000000000017941 */ /* 0x000fea0003800000 */
.L_x_56:
[----:B-----5:R-:W-:Y:S01]  /*32b0*/  LOP3.LUT R26, R26, 0xff, RZ, 0xc0, !PT ;  /* 0x000000ff1a1a7812 */ /* 0x020fe200078ec0ff */
[----:B------:R-:W-:Y:S01]  /*32c0*/  BSSY B1, `(.L_x_58) ;  /* 0x0000013000017945 */ /* 0x000fe20003800000 */
[----:B------:R-:W-:Y:S02]  /*32d0*/  IADD3 R33, P1, R24, 0x88, RZ ;  /* 0x0000008818217810 */ /* 0x000fe40007f3e0ff */
[----:B------:R-:W-:-:S03]  /*32e0*/  F2FP.F16.E4M3.UNPACK_B R26, R26 ;  /* 0x0000001aff1a723e */ /* 0x000fc600020006ff */
[----:B------:R-:W-:Y:S01]  /*32f0*/  IMAD.X R24, RZ, RZ, R25, P1 ;  /* 0x000000ffff187224 */ /* 0x000fe200008e0619 */
[----:B------:R-:W-:Y:S01]  /*3300*/  ISETP.GE.AND P1, PT, R56, 0x89, PT ;  /* 0x000000893800780c */ /* 0x000fe20003f26270 */
[----:B0-----:R-:W-:Y:S01]  /*3310*/  HADD2.F32 R27, -RZ, R26.H0_H0 ;  /* 0x2000001aff1b7230 */ /* 0x001fe20000004100 */
[----:B------:R-:W-:Y:S01]  /*3320*/  PRMT R26, RZ, 0x7610, R26 ;  /* 0x00007610ff1a7816 */ /* 0x000fe2000000001a */
[----:B------:R-:W-:Y:S01]  /*3330*/  IMAD R24, R24, UR6, RZ ;  /* 0x0000000618187c24 */ /* 0x000fe2000f8e02ff */
[----:B------:R-:W-:Y:S01]  /*3340*/  ISETP.LT.OR P5, PT, R59, 0x1, !P1 ;  /* 0x000000013b00780c */ /* 0x000fe20004fa1670 */
[----:B------:R-:W-:-:S04]  /*3350*/  IMAD.WIDE.U32 R28, R33, UR6, R28 ;  /* 0x00000006211c7c25 */ /* 0x000fc8000f8e001c */
[----:B------:R-:W-:Y:S01]  /*3360*/  FMUL R27, R27, R16 ;  /* 0x000000101b1b7220 */ /* 0x000fe20000400000 */
[----:B------:R-:W-:-:S03]  /*3370*/  IMAD R33, R33, UR7, R24 ;  /* 0x0000000721217c24 */ /* 0x000fc6000f8e0218 */
[----:B------:R-:W-:Y:S01]  /*3380*/  FFMA R27, R46, R2, R27 ;  /* 0x000000022e1b7223 */ /* 0x000fe2000000001b */
[----:B------:R-:W-:-:S04]  /*3390*/  IADD3 R24, P4, R28, UR14, RZ ;  /* 0x0000000e1c187c10 */ /* 0x000fc8000ff9e0ff */
[----:B------:R-:W-:Y:S02]  /*33a0*/  F2FP.SATFINITE.E4M3.F32.PACK_AB_MERGE_C R27, RZ, R27, RZ ;  /* 0x0000001bff1b723e */ /* 0x000fe400048070ff */
[----:B------:R-:W-:-:S03]  /*33b0*/  IADD3.X R25, R29, UR15, R33, P4, !PT ;  /* 0x0000000f1d197c10 */ /* 0x000fc6000a7fe421 */
[----:B------:R0:W-:Y:S01]  /*33c0*/  @!P2 STG.E.U8 desc[UR22][R12.64+0x1], R27 ;  /* 0x0000011b0c00a986 */ /* 0x0001e2000c101116 */
[----:B------:R-:W-:Y:S05]  /*33d0*/  @P5 BRA `(.L_x_59) ;  /* 0x0000000000045947 */ /* 0x000fea0003800000 */
[----:B------:R3:W5:Y:S02]  /*33e0*/  LDG.E.U8 R26, desc[UR22][R24.64] ;  /* 0x00000016181a7981 */ /* 0x000764000c1e1100 */
.L_x_59:
[----:B------:R-:W-:Y:S05]  /*33f0*/  BSYNC B1 ;  /* 0x0000000000017941 */ /* 0x000fea0003800000 */
.L_x_58:
[----:B-----5:R-:W-:Y:S01]  /*3400*/  LOP3.LUT R26, R26, 0xff, RZ, 0xc0, !PT ;  /* 0x000000ff1a1a7812 */ /* 0x020fe200078ec0ff */
[----:B------:R-:W-:Y:S01]  /*3410*/  BSSY B1, `(.L_x_60) ;  /* 0x000000b000017945 */ /* 0x000fe20003800000 */
[----:B------:R-:W-:Y:S02]  /*3420*/  ISETP.LT.OR P2, PT, R59, 0x2, !P1 ;  /* 0x000000023b00780c */ /* 0x000fe40004f41670 */
[----:B------:R-:W-:-:S05]  /*3430*/  F2FP.F16.E4M3.UNPACK_B R26, R26 ;  /* 0x0000001aff1a723e */ /* 0x000fca00020006ff */
[----:B0-----:R-:W-:-:S05]  /*3440*/  HADD2.F32 R27, -RZ, R26.H0_H0 ;  /* 0x2000001aff1b7230 */ /* 0x001fca0000004100 */
[----:B------:R-:W-:-:S04]  /*3450*/  FMUL R26, R27, R16 ;  /* 0x000000101b1a7220 */ /* 0x000fc80000400000 */
[----:B------:R-:W-:-:S05]  /*3460*/  FFMA R26, R45, R2, R26 ;  /* 0x000000022d1a7223 */ /* 0x000fca000000001a */
[----:B------:R-:W-:Y:S02]  /*3470*/  F2FP.SATFINITE.E4M3.F32.PACK_AB_MERGE_C R27, RZ, R26, RZ ;  /* 0x0000001aff1b723e */ /* 0x000fe400048070ff */
[----:B------:R-:W-:-:S03]  /*3480*/  PRMT R26, RZ, 0x7610, R26 ;  /* 0x00007610ff1a7816 */ /* 0x000fc6000000001a */
[----:B------:R0:W-:Y:S01]  /*3490*/  @!P5 STG.E.U8 desc[UR22][R14.64], R27 ;  /* 0x0000001b0e00d986 */ /* 0x0001e2000c101116 */
[----:B------:R-:W-:Y:S05]  /*34a0*/  @P2 BRA `(.L_x_61) ;  /* 0x0000000000042947 */ /* 0x000fea0003800000 */
[----:B------:R4:W5:Y:S02]  /*34b0*/  LDG.E.U8 R26, desc[UR22][R24.64+0x1] ;  /* 0x00000116181a7981 */ /* 0x000964000c1e1100 */
.L_x_61:
[----:B------:R-:W-:Y:S05]  /*34c0*/  BSYNC B1 ;  /* 0x0000000000017941 */ /* 0x000fea0003800000 */
.L_x_60:
[----:B-----5:R-:W-:Y:S01]  /*34d0*/  LOP3.LUT R26, R26, 0xff, RZ, 0xc0, !PT ;  /* 0x000000ff1a1a7812 */ /* 0x020fe200078ec0ff */
[----:B------:R-:W-:Y:S01]  /*34e0*/  BSSY B1, `(.L_x_62) ;  /* 0x000000b000017945 */ /* 0x000fe20003800000 */
[----:B------:R-:W-:Y:S02]  /*34f0*/  ISETP.LT.OR P4, PT, R59, 0x9, !P0 ;  /* 0x000000093b00780c */ /* 0x000fe40004781670 */
[----:B------:R-:W-:-:S05]  /*3500*/  F2FP.F16.E4M3.UNPACK_B R26, R26 ;  /* 0x0000001aff1a723e */ /* 0x000fca00020006ff */
[----:B0-----:R-:W-:Y:S01]  /*3510*/  HADD2.F32 R27, -RZ, R26.H0_H0 ;  /* 0x2000001aff1b7230 */ /* 0x001fe20000004100 */
[----:B------:R-:W-:-:S04]  /*3520*/  PRMT R26, RZ, 0x7610, R26 ;  /* 0x00007610ff1a7816 */ /* 0x000fc8000000001a */
[----:B------:R-:W-:-:S04]  /*3530*/  FMUL R27, R27, R16 ;  /* 0x000000101b1b7220 */ /* 0x000fc80000400000 */
[----:B------:R-:W-:-:S05]  /*3540*/  FFMA R27, R44, R2, R27 ;  /* 0x000000022c1b7223 */ /* 0x000fca000000001b */
[----:B------:R-:W-:-:S05]  /*3550*/  F2FP.SATFINITE.E4M3.F32.PACK_AB_MERGE_C R27, RZ, R27, RZ ;  /* 0x0000001bff1b723e */ /* 0x000fca00048070ff */
[----:B------:R0:W-:Y:S01]  /*3560*/  @!P2 STG.E.U8 desc[UR22][R14.64+0x1], R27 ;  /* 0x0000011b0e00a986 */ /* 0x0001e2000c101116 */
[----:B------:R-:W-:Y:S05]  /*3570*/  @P4 BRA `(.L_x_63) ;  /* 0x0000000000044947 */ /* 0x000fea0003800000 */
[----:B------:R0:W5:Y:S02]  /*3580*/  LDG.E.U8 R26, desc[UR22][R30.64+0x8] ;  /* 0x000008161e1a7981 */ /* 0x000164000c1e1100 */
.L_x_63:
[----:B------:R-:W-:Y:S05]  /*3590*/  BSYNC B1 ;  /* 0x0000000000017941 */ /* 0x000fea0003800000 */
.L_x_62:
        /* <DEDUP_REMOVED lines=12> */
.L_x_65:
[----:B------:R-:W-:Y:S05]  /*3660*/  BSYNC B1 ;  /* 0x0000000000017941 */ /* 0x000fea0003800000 */
.L_x_64:
        /* <DEDUP_REMOVED lines=12> */
.L_x_67:
[----:B------:R-:W-:Y:S05]  /*3730*/  BSYNC B1 ;  /* 0x0000000000017941 */ /* 0x000fea0003800000 */
.L_x_66:
        /* <DEDUP_REMOVED lines=12> */
.L_x_69:
[----:B------:R-:W-:Y:S05]  /*3800*/  BSYNC B1 ;  /* 0x0000000000017941 */ /* 0x000fea0003800000 */
.L_x_68:
[----:B------:R-:W-:Y:S05]  /*3810*/  @P1 BRA `(.L_x_70) ;  /* 0x0000000400301947 */ /* 0x000fea0003800000 */
[----:B-----5:R-:W-:-:S04]  /*3820*/  LOP3.LUT R12, R12, 0xff, RZ, 0xc0, !PT ;  /* 0x000000ff0c0c7812 */ /* 0x020fc800078ec0ff */
[----:B------:R-:W-:-:S05]  /*3830*/  F2FP.F16.E4M3.UNPACK_B R12, R12 ;  /* 0x0000000cff0c723e */ /* 0x000fca00020006ff */
[----:B0-----:R-:W-:-:S05]  /*3840*/  HADD2.F32 R13, -RZ, R12.H0_H0 ;  /* 0x2000000cff0d7230 */ /* 0x001fca0000004100 */
[----:B------:R-:W-:-:S04]  /*3850*/  FMUL R13, R13, R16 ;  /* 0x000000100d0d7220 */ /* 0x000fc80000400000 */
[----:B------:R-:W-:-:S05]  /*3860*/  FFMA R13, R40, R2, R13 ;  /* 0x00000002280d7223 */ /* 0x000fca000000000d */
[----:B------:R-:W-:-:S05]  /*3870*/  F2FP.SATFINITE.E4M3.F32.PACK_AB_MERGE_C R13, RZ, R13, RZ ;  /* 0x0000000dff0d723e */ /* 0x000fca00048070ff */
[----:B------:R0:W-:Y:S01]  /*3880*/  STG.E.U8 desc[UR22][R14.64+0x9], R13 ;  /* 0x0000090d0e007986 */ /* 0x0001e2000c101116 */
[----:B------:R-:W-:Y:S05]  /*3890*/  BRA `(.L_x_70) ;  /* 0x0000000400107947 */ /* 0x000fea0003800000 */
.L_x_37:
[C---:B------:R-:W-:Y:S01]  /*38a0*/  ISETP.GE.AND P0, PT, R56.reuse, 0x1, PT ;  /* 0x000000013800780c */ /* 0x040fe20003f06270 */
[-C--:B------:R-:W-:Y:S01]  /*38b0*/  FMUL R57, R57, R2.reuse ;  /* 0x0000000239397220 */ /* 0x080fe20000400000 */
[----:B------:R-:W-:Y:S01]  /*38c0*/  ISETP.GE.AND P2, PT, R56, 0x9, PT ;  /* 0x000000093800780c */ /* 0x000fe20003f46270 */
[-C--:B------:R-:W-:Y:S01]  /*38d0*/  FMUL R54, R54, R2.reuse ;  /* 0x0000000236367220 */ /* 0x080fe20000400000 */
[----:B------:R-:W-:Y:S01]  /*38e0*/  ISETP.LT.OR P1, PT, R59, 0x1, !P0 ;  /* 0x000000013b00780c */ /* 0x000fe20004721670 */
[-C--:B------:R-:W-:Y:S01]  /*38f0*/  FMUL R55, R55, R2.reuse ;  /* 0x0000000237377220 */ /* 0x080fe20000400000 */
[----:B------:R-:W-:Y:S01]  /*3900*/  F2FP.SATFINITE.E4M3.F32.PACK_AB_MERGE_C R57, RZ, R57, RZ ;  /* 0x00000039ff39723e */ /* 0x000fe200048070ff */
[-C--:B------:R-:W-:Y:S01]  /*3910*/  FMUL R52, R52, R2.reuse ;  /* 0x0000000234347220 */ /* 0x080fe20000400000 */
[C---:B------:R-:W-:Y:S01]  /*3920*/  ISETP.LT.OR P4, PT, R59.reuse, 0x2, !P0 ;  /* 0x000000023b00780c */ /* 0x040fe20004781670 */
[-C--:B------:R-:W-:Y:S01]  /*3930*/  FMUL R50, R50, R2.reuse ;  /* 0x0000000232327220 */ /* 0x080fe20000400000 */
[----:B------:R-:W-:Y:S01]  /*3940*/  ISETP.LT.OR P5, PT, R59, 0x1, !P2 ;  /* 0x000000013b00780c */ /* 0x000fe200057a1670 */
[-C--:B------:R-:W-:Y:S01]  /*3950*/  FMUL R53, R53, R2.reuse ;  /* 0x0000000235357220 */ /* 0x080fe20000400000 */
[----:B------:R-:W-:Y:S01]  /*3960*/  ISETP.LT.OR P6, PT, R59, 0x2, !P2 ;  /* 0x000000023b00780c */ /* 0x000fe200057c1670 */
[----:B------:R-:W-:Y:S01]  /*3970*/  FMUL R51, R51, R2 ;  /* 0x0000000233337220 */ /* 0x000fe20000400000 */
[----:B------:R-:W-:Y:S01]  /*3980*/  F2FP.SATFINITE.E4M3.F32.PACK_AB_MERGE_C R25, RZ, R54, RZ ;  /* 0x00000036ff19723e */ /* 0x000fe200048070ff */
[-C--:B------:R-:W-:Y:S01]  /*3990*/  FMUL R48, R48, R2.reuse ;  /* 0x0000000230307220 */ /* 0x080fe20000400000 */
[----:B------:R-:W-:Y:S01]  /*39a0*/  F2FP.SATFINITE.E4M3.F32.PACK_AB_MERGE_C R55, RZ, R55, RZ ;  /* 0x00000037ff37723e */ /* 0x000fe200048070ff */
[----:B------:R-:W-:Y:S01]  /*39b0*/  @!P1 STG.E.U8 desc[UR22][R30.64], R57 ;  /* 0x000000391e009986 */ /* 0x000fe2000c101116 */
[----:B------:R-:W-:Y:S01]  /*39c0*/  ISETP.LT.OR P1, PT, R59, 0x9, !P0 ;  /* 0x000000093b00780c */ /* 0x000fe20004721670 */
[----:B------:R-:W-:Y:S01]  /*39d0*/  FMUL R49, R49, R2 ;  /* 0x0000000231317220 */ /* 0x000fe20000400000 */
[C---:B------:R-:W-:Y:S01]  /*39e0*/  ISETP.LT.OR P0, PT, R59.reuse, 0xa, !P0 ;  /* 0x0000000a3b00780c */ /* 0x040fe20004701670 */
[----:B------:R0:W-:Y:S01]  /*39f0*/  @!P4 STG.E.U8 desc[UR22][R30.64+0x1], R25 ;  /* 0x000001191e00c986 */ /* 0x0001e2000c101116 */
[----:B------:R-:W-:Y:S01]  /*3a00*/  F2FP.SATFINITE.E4M3.F32.PACK_AB_MERGE_C R29, RZ, R52, RZ ;  /* 0x00000034ff1d723e */ /* 0x000fe200048070ff */
[----:B------:R-:W-:Y:S01]  /*3a10*/  FMUL R46, R46, R2 ;  /* 0x000000022e2e7220 */ /* 0x000fe20000400000 */
[----:B------:R-:W-:Y:S01]  /*3a20*/  F2FP.SATFINITE.E4M3.F32.PACK_AB_MERGE_C R33, RZ, R50, RZ ;  /* 0x00000032ff21723e */ /* 0x000fe200048070ff */
[----:B------:R-:W-:Y:S01]  /*3a30*/  @!P5 STG.E.U8 desc[UR22][R26.64], R55 ;  /* 0x000000371a00d986 */ /* 0x000fe2000c101116 */
[----:B------:R-:W-:Y:S01]  /*3a40*/  ISETP.LT.OR P4, PT, R59, 0x9, !P2 ;  /* 0x000000093b00780c */ /* 0x000fe20005781670 */
[-C--:B------:R-:W-:Y:S01]  /*3a50*/  FMUL R45, R45, R2.reuse ;  /* 0x000000022d2d7220 */ /* 0x080fe20000400000 */
[----:B------:R-:W-:Y:S01]  /*3a60*/  ISETP.LT.OR P2, PT, R59, 0xa, !P2 ;  /* 0x0000000a3b00780c */ /* 0x000fe20005741670 */
[----:B------:R1:W-:Y:S01]  /*3a70*/  @!P6 STG.E.U8 desc[UR22][R26.64+0x1], R29 ;  /* 0x0000011d1a00e986 */ /* 0x0003e2000c101116 */
[----:B------:R-:W-:Y:S01]  /*3a80*/  F2FP.SATFINITE.E4M3.F32.PACK_AB_MERGE_C R53, RZ, R53, RZ ;  /* 0x00000035ff35723e */ /* 0x000fe200048070ff */
[-C--:B------:R-:W-:Y:S01]  /*3a90*/  FMUL R44, R44, R2.reuse ;  /* 0x000000022c2c7220 */ /* 0x080fe20000400000 */
[----:B------:R-:W-:Y:S01]  /*3aa0*/  F2FP.SATFINITE.E4M3.F32.PACK_AB_MERGE_C R51, RZ, R51, RZ ;  /* 0x00000033ff33723e */ /* 0x000fe200048070ff */
[----:B------:R-:W-:Y:S01]  /*3ab0*/  @!P0 STG.E.U8 desc[UR22][R30.64+0x9], R33 ;  /* 0x000009211e008986 */ /* 0x000fe2000c101116 */
[----:B------:R-:W-:Y:S01]  /*3ac0*/  ISETP.GE.AND P0, PT, R56, 0x81, PT ;  /* 0x000000813800780c */ /* 0x000fe20003f06270 */
[----:B------:R-:W-:Y:S01]  /*3ad0*/  FMUL R43, R43, R2 ;  /* 0x000000022b2b7220 */ /* 0x000fe20000400000 */
[----:B0-----:R-:W-:Y:S01]  /*3ae0*/  F2FP.SATFINITE.E4M3.F32.PACK_AB_MERGE_C R25, RZ, R48, RZ ;  /* 0x00000030ff19723e */ /* 0x001fe200048070ff */
[----:B------:R-:W-:Y:S01]  /*3af0*/  @!P1 STG.E.U8 desc[UR22][R30.64+0x8], R53 ;  /* 0x000008351e009986 */ /* 0x000fe2000c101116 */
[C---:B------:R-:W-:Y:S01]  /*3b00*/  ISETP.LT.OR P6, PT, R59.reuse, 0x1, !P0 ;  /* 0x000000013b00780c */ /* 0x040fe200047c1670 */
[-C--:B------:R-:W-:Y:S01]  /*3b10*/  FMUL R42, R42, R2.reuse ;  /* 0x000000022a2a7220 */ /* 0x080fe20000400000 */
[----:B------:R-:W-:Y:S01]  /*3b20*/  ISETP.LT.OR P5, PT, R59, 0x2, !P0 ;  /* 0x000000023b00780c */ /* 0x000fe200047a1670 */
[----:B------:R-:W-:Y:S01]  /*3b30*/  @!P4 STG.E.U8 desc[UR22][R26.64+0x8], R51 ;  /* 0x000008331a00c986 */ /* 0x000fe2000c101116 */
[----:B------:R-:W-:Y:S01]  /*3b40*/  F2FP.SATFINITE.E4M3.F32.PACK_AB_MERGE_C R49, RZ, R49, RZ ;  /* 0x00000031ff31723e */ /* 0x000fe200048070ff */
[----:B------:R-:W-:Y:S01]  /*3b50*/  FMUL R41, R41, R2 ;  /* 0x0000000229297220 */ /* 0x000fe20000400000 */
[----:B-1----:R-:W-:Y:S01]  /*3b60*/  F2FP.SATFINITE.E4M3.F32.PACK_AB_MERGE_C R29, RZ, R46, RZ ;  /* 0x0000002eff1d723e */ /* 0x002fe200048070ff */
[----:B------:R0:W-:Y:S01]  /*3b70*/  @!P2 STG.E.U8 desc[UR22][R26.64+0x9], R25 ;  /* 0x000009191a00a986 */ /* 0x0001e2000c101116 */
[----:B------:R-:W-:Y:S01]  /*3b80*/  ISETP.GE.AND P1, PT, R56, 0x89, PT ;  /* 0x000000893800780c */ /* 0x000fe20003f26270 */
[----:B------:R-:W-:Y:S01]  /*3b90*/  FMUL R40, R40, R2 ;  /* 0x0000000228287220 */ /* 0x000fe20000400000 */
[----:B------:R-:W-:-:S02]  /*3ba0*/  ISETP.LT.OR P2, PT, R59, 0x9, !P0 ;  /* 0x000000093b00780c */ /* 0x000fc40004741670 */
[C---:B------:R-:W-:Y:S01]  /*3bb0*/  ISETP.LT.OR P4, PT, R59.reuse, 0x1, !P1 ;  /* 0x000000013b00780c */ /* 0x040fe20004f81670 */
[----:B------:R-:W-:Y:S01]  /*3bc0*/  @!P6 STG.E.U8 desc[UR22][R12.64], R49 ;  /* 0x000000310c00e986 */ /* 0x000fe2000c101116 */
[C---:B------:R-:W-:Y:S02]  /*3bd0*/  ISETP.LT.OR P6, PT, R59.reuse, 0x2, !P1 ;  /* 0x000000023b00780c */ /* 0x040fe40004fc1670 */
[C---:B------:R-:W-:Y:S01]  /*3be0*/  ISETP.LT.OR P0, PT, R59.reuse, 0xa, !P0 ;  /* 0x0000000a3b00780c */ /* 0x040fe20004701670 */
[----:B------:R1:W-:Y:S01]  /*3bf0*/  @!P5 STG.E.U8 desc[UR22][R12.64+0x1], R29 ;  /* 0x0000011d0c00d986 */ /* 0x0003e2000c101116 */
[C---:B------:R-:W-:Y:S02]  /*3c00*/  ISETP.LT.OR P5, PT, R59.reuse, 0x9, !P1 ;  /* 0x000000093b00780c */ /* 0x040fe40004fa1670 */
[----:B------:R-:W-:Y:S02]  /*3c10*/  ISETP.LT.OR P1, PT, R59, 0xa, !P1 ;  /* 0x0000000a3b00780c */ /* 0x000fe40004f21670 */
[----:B------:R-:W-:-:S02]  /*3c20*/  F2FP.SATFINITE.E4M3.F32.PACK_AB_MERGE_C R45, RZ, R45, RZ ;  /* 0x0000002dff2d723e */ /* 0x000fc400048070ff */
[----:B0-----:R-:W-:Y:S02]  /*3c30*/  F2FP.SATFINITE.E4M3.F32.PACK_AB_MERGE_C R25, RZ, R44, RZ ;  /* 0x0000002cff19723e */ /* 0x001fe400048070ff */
[----:B------:R-:W-:Y:S01]  /*3c40*/  F2FP.SATFINITE.E4M3.F32.PACK_AB_MERGE_C R43, RZ, R43, RZ ;  /* 0x0000002bff2b723e */ /* 0x000fe200048070ff */
[----:B------:R0:W-:Y:S01]  /*3c50*/  @!P4 STG.E.U8 desc[UR22][R14.64], R45 ;  /* 0x0000002d0e00c986 */ /* 0x0001e2000c101116 */
[----:B------:R-:W-:Y:S02]  /*3c60*/  F2FP.SATFINITE.E4M3.F32.PACK_AB_MERGE_C R27, RZ, R42, RZ ;  /* 0x0000002aff1b723e */ /* 0x000fe400048070ff */
[----:B------:R-:W-:Y:S01]  /*3c70*/  F2FP.SATFINITE.E4M3.F32.PACK_AB_MERGE_C R41, RZ, R41, RZ ;  /* 0x00000029ff29723e */ /* 0x000fe200048070ff */
[----:B------:R0:W-:Y:S01]  /*3c80*/  @!P6 STG.E.U8 desc[UR22][R14.64+0x1], R25 ;  /* 0x000001190e00e986 */ /* 0x0001e2000c101116 */
[----:B-1----:R-:W-:-:S03]  /*3c90*/  F2FP.SATFINITE.E4M3.F32.PACK_AB_MERGE_C R29, RZ, R40, RZ ;  /* 0x00000028ff1d723e */ /* 0x002fc600048070ff */
[----:B------:R0:W-:Y:S04]  /*3ca0*/  @!P2 STG.E.U8 desc[UR22][R12.64+0x8], R43 ;  /* 0x0000082b0c00a986 */ /* 0x0001e8000c101116 */
[----:B------:R0:W-:Y:S04]  /*3cb0*/  @!P0 STG.E.U8 desc[UR22][R12.64+0x9], R27 ;  /* 0x0000091b0c008986 */ /* 0x0001e8000c101116 */
[----:B------:R0:W-:Y:S04]  /*3cc0*/  @!P5 STG.E.U8 desc[UR22][R14.64+0x8], R41 ;  /* 0x000008290e00d986 */ /* 0x0001e8000c101116 */
[----:B------:R0:W-:Y:S02]  /*3cd0*/  @!P1 STG.E.U8 desc[UR22][R14.64+0x9], R29 ;  /* 0x0000091d0e009986 */ /* 0x0001e4000c101116 */
.L_x_70:
[----:B------:R-:W-:Y:S05]  /*3ce0*/  BSYNC B0 ;  /* 0x0000000000007941 */ /* 0x000fea0003800000 */
.L_x_36:
[----:B------:R-:W-:Y:S01]  /*3cf0*/  IADD3 R6, P0, R6, UR20, RZ ;  /* 0x0000001406067c10 */ /* 0x000fe2000ff1e0ff */
[----:B------:R-:W-:Y:S01]  /*3d00*/  ULDC.64 UR6, c[0x0][0x650] ;  /* 0x0001940000067ab9 */ /* 0x000fe20000000a00 */
[----:B0----5:R-:W-:Y:S01]  /*3d10*/  PRMT R12, RZ, 0x7610, R12 ;  /* 0x00007610ff0c7816 */ /* 0x021fe2000000000c */
[----:B------:R-:W-:Y:S01]  /*3d20*/  IMAD.MOV.U32 R14, RZ, RZ, -0x1 ;  /* 0xffffffffff0e7424 */ /* 0x000fe200078e00ff */
[----:B------:R-:W-:Y:S01]  /*3d30*/  IADD3.X R7, R7, UR13, RZ, P0, !PT ;  /* 0x0000000d07077c10 */ /* 0x000fe200087fe4ff */
[----:B------:R-:W-:Y:S01]  /*3d40*/  IMAD.MOV.U32 R47, RZ, RZ, -0x1 ;  /* 0xffffffffff2f7424 */ /* 0x000fe200078e00ff */
[----:B------:R-:W-:-:S04]  /*3d50*/  ISETP.GE.U32.AND P0, PT, R6, UR6, PT ;  /* 0x0000000606007c0c */ /* 0x000fc8000bf06070 */
[----:B------:R-:W-:-:S13]  /*3d60*/  ISETP.GE.U32.AND.EX P0, PT, R7, UR7, PT, P0 ;  /* 0x0000000707007c0c */ /* 0x000fda000bf06100 */
[----:B------:R-:W-:Y:S05]  /*3d70*/  @P0 BRA `(.L_x_71) ;  /* 0x00000004004c0947 */ /* 0x000fea0003800000 */
[----:B------:R-:W0:Y:S01]  /*3d80*/  LDC.64 R26, c[0x0][0x628] ;  /* 0x00018a00ff1a7b82 */ /* 0x000e220000000a00 */
[----:B------:R-:W0:Y:S01]  /*3d90*/  S2R R32, SR_CTAID.X ;  /* 0x0000000000207919 */ /* 0x000e220000002500 */
[----:B---34-:R-:W-:Y:S02]  /*3da0*/  IMAD.MOV.U32 R24, RZ, RZ, R6 ;  /* 0x000000ffff187224 */ /* 0x018fe400078e0006 */
[----:B------:R-:W-:Y:S01]  /*3db0*/  IMAD.MOV.U32 R25, RZ, RZ, R7 ;  /* 0x000000ffff197224 */ /* 0x000fe200078e0007 */
[----:B------:R-:W3:Y:S03]  /*3dc0*/  S2R R33, SR_CTAID.Y ;  /* 0x0000000000217919 */ /* 0x000ee60000002600 */
[----:B------:R-:W4:Y:S08]  /*3dd0*/  LDC R28, c[0x0][0x630] ;  /* 0x00018c00ff1c7b82 */ /* 0x000f300000000800 */
[----:B-12---:R-:W1:Y:S01]  /*3de0*/  LDC.64 R30, c[0x0][0x620] ;  /* 0x00018800ff1e7b82 */ /* 0x006e620000000a00 */
[----:B0-----:R-:W-:-:S04]  /*3df0*/  ISETP.NE.U32.AND P0, PT, R26, RZ, PT ;  /* 0x000000ff1a00720c */ /* 0x001fc80003f05070 */
[----:B------:R-:W-:-:S13]  /*3e00*/  ISETP.NE.AND.EX P0, PT, R27, RZ, PT, P0 ;  /* 0x000000ff1b00720c */ /* 0x000fda0003f05300 */
[----:B-1-34-:R-:W-:Y:S05]  /*3e10*/  @!P0 BRA `(.L_x_72) ;  /* 0x0000000000288947 */ /* 0x01afea0003800000 */
        /* <DEDUP_REMOVED lines=10> */
.L_x_72:
[-CC-:B------:R-:W-:Y:S01]  /*3ec0*/  SHF.R.U64 R47, R24, R28.reuse, R25.reuse ;  /* 0x0000001c182f7219 */ /* 0x180fe20000001219 */
[----:B------:R-:W0:Y:S01]  /*3ed0*/  LDC.64 R36, c[0x0][0x640] ;  /* 0x00019000ff247b82 */ /* 0x000e220000000a00 */
[----:B------:R-:W-:Y:S01]  /*3ee0*/  SHF.R.U32.HI R12, RZ, R28, R25 ;  /* 0x0000001cff0c7219 */ /* 0x000fe20000011619 */
[----:B------:R-:W-:Y:S01]  /*3ef0*/  ULDC UR6, c[0x0][0x150] ;  /* 0x0000540000067ab9 */ /* 0x000fe20000000800 */
[----:B------:R-:W-:Y:S02]  /*3f00*/  IADD3 R15, P0, RZ, -R47, RZ ;  /* 0x8000002fff0f7210 */ /* 0x000fe40007f1e0ff */
[----:B------:R-:W-:-:S03]  /*3f10*/  I2FP.F32.U32 R25, R32 ;  /* 0x0000002000197245 */ /* 0x000fc60000201000 */
[----:B------:R-:W1:Y:S01]  /*3f20*/  LDC R24, c[0x0][0x618] ;  /* 0x00018600ff187b82 */ /* 0x000e620000000800 */
[----:B------:R-:W-:Y:S02]  /*3f30*/  IMAD.X R13, RZ, RZ, ~R12, P0 ;  /* 0x000000ffff0d7224 */ /* 0x000fe400000e0e0c */
[----:B------:R-:W-:Y:S01]  /*3f40*/  FMUL R25, R25, UR6 ;  /* 0x0000000619197c20 */ /* 0x000fe20008400000 */
[----:B------:R-:W-:Y:S01]  /*3f50*/  ULDC UR6, c[0x0][0x154] ;  /* 0x0000550000067ab9 */ /* 0x000fe20000000800 */
[-C--:B------:R-:W-:Y:S02]  /*3f60*/  IMAD R14, R13, R30.reuse, RZ ;  /* 0x0000001e0d0e7224 */ /* 0x080fe400078e02ff */
[C---:B------:R-:W-:Y:S01]  /*3f70*/  IMAD.WIDE.U32 R12, R15.reuse, R30, R6 ;  /* 0x0000001e0f0c7225 */ /* 0x040fe200078e0006 */
[----:B------:R-:W2:Y:S01]  /*3f80*/  LDC R28, c[0x0][0x608] ;  /* 0x00018200ff1c7b82 */ /* 0x000ea20000000800 */
[----:B------:R-:W3:Y:S02]  /*3f90*/  F2I.U32.TRUNC.NTZ R25, R25 ;  /* 0x0000001900197305 */ /* 0x000ee4000020f000 */
[----:B------:R-:W-:Y:S01]  /*3fa0*/  IMAD R15, R15, R31, R14 ;  /* 0x0000001f0f0f7224 */ /* 0x000fe200078e020e */
[----:B------:R-:W-:-:S03]  /*3fb0*/  I2FP.F32.U32 R14, R33 ;  /* 0x00000021000e7245 */ /* 0x000fc60000201000 */
[----:B------:R-:W-:Y:S01]  /*3fc0*/  IMAD.IADD R13, R13, 0x1, R15 ;  /* 0x000000010d0d7824 */ /* 0x000fe200078e020f */
[----:B------:R-:W4:Y:S01]  /*3fd0*/  LDC R35, c[0x0][0x658] ;  /* 0x00019600ff237b82 */ /* 0x000f220000000800 */
[----:B0-----:R-:W-:Y:S01]  /*3fe0*/  ISETP.NE.U32.AND P0, PT, R36, RZ, PT ;  /* 0x000000ff2400720c */ /* 0x001fe20003f05070 */
[----:B------:R-:W-:-:S03]  /*3ff0*/  FMUL R14, R14, UR6 ;  /* 0x000000060e0e7c20 */ /* 0x000fc60008400000 */
[----:B------:R-:W-:-:S03]  /*4000*/  ISETP.NE.AND.EX P0, PT, R37, RZ, PT, P0 ;  /* 0x000000ff2500720c */ /* 0x000fc60003f05300 */
[----:B------:R-:W0:Y:S01]  /*4010*/  LDC R27, c[0x0][0x144] ;  /* 0x00005100ff1b7b82 */ /* 0x000e220000000800 */
[-C--:B-1----:R-:W-:Y:S01]  /*4020*/  SHF.R.U64 R26, R12, R24.reuse, R13 ;  /* 0x000000180c1a7219 */ /* 0x082fe2000000120d */
[----:B---3--:R-:W-:Y:S01]  /*4030*/  IMAD.MOV R25, RZ, RZ, -R25 ;  /* 0x000000ffff197224 */ /* 0x008fe200078e0a19 */
[----:B------:R-:W-:-:S05]  /*4040*/  SHF.R.U32.HI R13, RZ, R24, R13 ;  /* 0x00000018ff0d7219 */ /* 0x000fca000001160d */
[----:B------:R-:W1:Y:S01]  /*4050*/  LDC R30, c[0x0][0x148] ;  /* 0x00005200ff1e7b82 */ /* 0x000e620000000800 */
[-CC-:B--2---:R-:W-:Y:S02]  /*4060*/  SHF.R.U64 R29, R26, R28.reuse, R13.reuse ;  /* 0x0000001c1a1d7219 */ /* 0x184fe4000000120d */
[----:B------:R-:W-:Y:S02]  /*4070*/  SHF.R.U32.HI R12, RZ, R28, R13 ;  /* 0x0000001cff0c7219 */ /* 0x000fe4000001160d */
[----:B------:R2:W3:Y:S03]  /*4080*/  F2I.U32.TRUNC.NTZ R28, R14 ;  /* 0x0000000e001c7305 */ /* 0x0004e6000020f000 */
[----:B------:R-:W1:Y:S01]  /*4090*/  LDC R34, c[0x0][0x600] ;  /* 0x00018000ff227b82 */ /* 0x000e620000000800 */
[-CC-:B----4-:R-:W-:Y:S02]  /*40a0*/  SHF.R.U64 R31, R29, R35.reuse, R12.reuse ;  /* 0x000000231d1f7219 */ /* 0x190fe4000000120c */
[----:B------:R-:W-:-:S03]  /*40b0*/  SHF.R.U32.HI R13, RZ, R35, R12 ;  /* 0x00000023ff0d7219 */ /* 0x000fc6000001160c */
[----:B------:R-:W-:Y:S02]  /*40c0*/  IMAD.MOV.U32 R12, RZ, RZ, R31 ;  /* 0x000000ffff0c7224 */ /* 0x000fe400078e001f */
[----:B------:R-:W4:Y:S01]  /*40d0*/  LDC R38, c[0x0][0x648] ;  /* 0x00019200ff267b82 */ /* 0x000f220000000800 */
[----:B0-----:R-:W-:-:S07]  /*40e0*/  IMAD R35, R27, R25, R32 ;  /* 0x000000191b237224 */ /* 0x001fce00078e0220 */
[----:B------:R-:W0:Y:S08]  /*40f0*/  LDC R39, c[0x0][0x638] ;  /* 0x00018e00ff277b82 */ /* 0x000e300000000800 */
[----:B------:R-:W0:Y:S01]  /*4100*/  LDC R40, c[0x0][0x610] ;  /* 0x00018400ff287b82 */ /* 0x000e220000000800 */
[----:B-123--:R-:W-:Y:S05]  /*4110*/  @!P0 BRA `(.L_x_73) ;  /* 0x0000000000288947 */ /* 0x00efea0003800000 */
[----:B------:R-:W1:Y:S02]  /*4120*/  LDC R12, c[0x0][0x64c] ;  /* 0x00019300ff0c7b82 */ /* 0x000e640000000800 */
[----:B-1----:R-:W-:-:S05]  /*4130*/  IADD3 R25, P0, R31, R12, RZ ;  /* 0x0000000c1f197210 */ /* 0x002fca0007f1e0ff */
        /* <DEDUP_REMOVED lines=8> */
.L_x_73:
[----:B----4-:R-:W-:Y:S01]  /*41c0*/  SHF.R.U64 R13, R12, R38, R13 ;  /* 0x000000260c0d7219 */ /* 0x010fe2000000120d */
[----:B------:R-:W-:Y:S01]  /*41d0*/  VIADD R15, R34, 0xffffffff ;  /* 0xffffffff220f7836 */ /* 0x000fe20000000000 */
[----:B------:R-:W-:Y:S01]  /*41e0*/  LOP3.LUT R12, R29, R22, RZ, 0xc0, !PT ;  /* 0x000000161d0c7212 */ /* 0x000fe200078ec0ff */
[----:B------:R-:W-:Y:S02]  /*41f0*/  IMAD.MOV R28, RZ, RZ, -R28 ;  /* 0x000000ffff1c7224 */ /* 0x000fe400078e0a1c */
[----:B------:R-:W-:Y:S02]  /*4200*/  IMAD.MOV R14, RZ, RZ, -R13 ;  /* 0x000000ffff0e7224 */ /* 0x000fe400078e0a0d */
[----:B------:R-:W-:Y:S01]  /*4210*/  IMAD R32, R17, R13, R12 ;  /* 0x0000000d11207224 */ /* 0x000fe200078e020c */
[----:B------:R-:W-:Y:S01]  /*4220*/  LOP3.LUT R13, R26, R15, RZ, 0xc0, !PT ;  /* 0x0000000f1a0d7212 */ /* 0x000fe200078ec0ff */
[----:B------:R-:W-:Y:S02]  /*4230*/  @P3 IMAD R35, R30, R28, R33 ;  /* 0x0000001c1e233224 */ /* 0x000fe400078e0221 */
[----:B0-----:R-:W-:-:S02]  /*4240*/  IMAD R12, R14, R39, R31 ;  /* 0x000000270e0c7224 */ /* 0x001fc400078e021f */
[----:B------:R-:W-:Y:S02]  /*4250*/  IMAD.MOV.U32 R14, RZ, RZ, 0x1 ;  /* 0x00000001ff0e7424 */ /* 0x000fe400078e00ff */
[----:B------:R-:W-:Y:S02]  /*4260*/  IMAD R32, R32, R40, R35 ;  /* 0x0000002820207224 */ /* 0x000fe400078e0223 */
[----:B------:R-:W-:Y:S01]  /*4270*/  IMAD R13, R12, R34, R13 ;  /* 0x000000220c0d7224 */ /* 0x000fe200078e020d */
[----:B------:R-:W-:-:S04]  /*4280*/  PRMT R12, R14, 0x7610, R12 ;  /* 0x000076100e0c7816 */ /* 0x000fc8000000000c */
[----:B------:R-:W-:Y:S02]  /*4290*/  SEL R14, R13, R32, !P3 ;  /* 0x000000200d0e7207 */ /* 0x000fe40005800000 */
[----:B------:R-:W-:-:S07]  /*42a0*/  SEL R32, R32, R13, !P3 ;  /* 0x0000000d20207207 */ /* 0x000fce0005800000 */
.L_x_71:
[----:B------:R-:W-:Y:S01]  /*42b0*/  UIADD3 UR5, UR9, UR5, URZ ;  /* 0x0000000509057290 */ /* 0x000fe2000fffe03f */
[----:B------:R-:W-:Y:S01]  /*42c0*/  LOP3.LUT P0, RZ, R12, 0xff, RZ, 0xc0, !PT ;  /* 0x000000ff0cff7812 */ /* 0x000fe2000780c0ff */
[----:B------:R-:W-:Y:S02]  /*42d0*/  IMAD.MOV.U32 R15, RZ, RZ, R32 ;  /* 0x000000ffff0f7224 */ /* 0x000fe400078e0020 */
[----:B------:R-:W-:Y:S02]  /*42e0*/  USHF.R.U32.HI UR6, URZ, 0x3, UR5 ;  /* 0x000000033f067899 */ /* 0x000fe40008011605 */
[----:B------:R-:W-:Y:S02]  /*42f0*/  UISETP.GT.U32.AND UP1, UPT, UR5, 0x7, UPT ;  /* 0x000000070500788c */ /* 0x000fe4000bf24070 */
[----:B------:R-:W-:Y:S02]  /*4300*/  ULOP3.LUT UR6, UR6, 0x1, URZ, 0xc0, !UPT ;  /* 0x0000000106067892 */ /* 0x000fe4000f8ec03f */
[----:B------:R-:W-:-:S02]  /*4310*/  UISETP.LT.U32.AND UP1, UPT, UR9, 0x8, UP1 ;  /* 0x000000080900788c */ /* 0x000fc40008f21070 */
[----:B------:R-:W-:Y:S02]  /*4320*/  UISETP.NE.U32.AND UP0, UPT, UR6, 0x1, UPT ;  /* 0x000000010600788c */ /* 0x000fe4000bf05070 */
[----:B------:R-:W-:Y:S02]  /*4330*/  USEL UR7, URZ, 0x1, !UP1 ;  /* 0x000000013f077887 */ /* 0x000fe4000c800000 */
[----:B------:R-:W-:Y:S02]  /*4340*/  UISETP.GT.U32.AND UP0, UPT, UR9, 0x7, !UP0 ;  /* 0x000000070900788c */ /* 0x000fe4000c704070 */
[----:B------:R-:W-:Y:S02]  /*4350*/  ULOP3.LUT UR5, UR5, 0x7, URZ, 0xc0, !UPT ;  /* 0x0000000705057892 */ /* 0x000fe4000f8ec03f */
[----:B------:R-:W-:-:S04]  /*4360*/  USEL UR6, URZ, 0x1, !UP0 ;  /* 0x000000013f067887 */ /* 0x000fc8000c000000 */
[----:B------:R-:W-:Y:S01]  /*4370*/  ULOP3.LUT UR4, UR6, UR4, UR7, 0x96, !UPT ;  /* 0x0000000406047292 */ /* 0x000fe2000f8e9607 */
[----:B------:R-:W-:Y:S11]  /*4380*/  @P0 BRA `(.L_x_74) ;  /* 0xffffffd000580947 */ /* 0x000ff6000383ffff */
[----:B------:R-:W-:Y:S05]  /*4390*/  EXIT ;  /* 0x000000000000794d */ /* 0x000fea0003800000 */
.L_x_8:
        /* <DEDUP_REMOVED lines=26> */
.L_x_76:
[----:B------:R-:W0:Y:S01]  /*4540*/  LDC.64 R30, c[0x0][0x640] ;  /* 0x00019000ff1e7b82 */ /* 0x000e220000000a00 */
[-CC-:B------:R-:W-:Y:S01]  /*4550*/  SHF.R.U64 R19, R16, R20.reuse, R17.reuse ;  /* 0x0000001410137219 */ /* 0x180fe20000001211 */
[----:B------:R-:W-:Y:S01]  /*4560*/  IMAD.MOV.U32 R27, RZ, RZ, 0x1 ;  /* 0x00000001ff1b7424 */ /* 0x000fe200078e00ff */
[----:B------:R-:W-:Y:S02]  /*4570*/  SHF.R.U32.HI R3, RZ, R20, R17 ;  /* 0x00000014ff037219 */ /* 0x000fe40000011611 */
[----:B------:R-:W-:-:S03]  /*4580*/  IADD3 R9, P0, RZ, -R19, RZ ;  /* 0x80000013ff097210 */ /* 0x000fc60007f1e0ff */
[----:B------:R-:W1:Y:S02]  /*4590*/  LDC R16, c[0x0][0x618] ;  /* 0x00018600ff107b82 */ /* 0x000e640000000800 */
[----:B------:R-:W-:Y:S02]  /*45a0*/  IMAD.X R3, RZ, RZ, ~R3, P0 ;  /* 0x000000ffff037224 */ /* 0x000fe400000e0e03 */
[----:B------:R-:W-:-:S04]  /*45b0*/  IMAD.WIDE.U32 R12, R9, R24, R6 ;  /* 0x00000018090c7225 */ /* 0x000fc800078e0006 */
[----:B------:R-:W2:Y:S01]  /*45c0*/  LDC R26, c[0x0][0x608] ;  /* 0x00018200ff1a7b82 */ /* 0x000ea20000000800 */
[----:B------:R-:W-:-:S04]  /*45d0*/  IMAD R14, R3, R24, RZ ;  /* 0x00000018030e7224 */ /* 0x000fc800078e02ff */
[----:B------:R-:W-:Y:S02]  /*45e0*/  IMAD R3, R9, R25, R14 ;  /* 0x0000001909037224 */ /* 0x000fe400078e020e */
[----:B------:R-:W-:Y:S01]  /*45f0*/  IMAD.MOV.U32 R9, RZ, RZ, -0x1 ;  /* 0xffffffffff097424 */ /* 0x000fe200078e00ff */
        /* <DEDUP_REMOVED lines=28> */
.L_x_77:
[----:B-1----:R-:W-:Y:S01]  /*47c0*/  SHF.R.U64 R12, R12, R23, R13 ;  /* 0x000000170c0c7219 */ /* 0x002fe2000000120d */
[----:B0-----:R-:W-:Y:S01]  /*47d0*/  VIADD R9, R21, 0xffffffff ;  /* 0xffffffff15097836 */ /* 0x001fe20000000000 */
[----:B------:R-:W-:Y:S01]  /*47e0*/  SHF.L.U32 R27, R27, R28, RZ ;  /* 0x0000001c1b1b7219 */ /* 0x000fe200000006ff */
[----:B------:R-:W-:Y:S01]  /*47f0*/  @P3 IMAD R10, R11, R22, R4 ;  /* 0x000000160b0a3224 */ /* 0x000fe200078e0204 */
[----:B------:R-:W-:Y:S01]  /*4800*/  LOP3.LUT R3, R20, R29, RZ, 0xc0, !PT ;  /* 0x0000001d14037212 */ /* 0x000fe200078ec0ff */
[----:B------:R-:W-:Y:S01]  /*4810*/  IMAD.MOV R5, RZ, RZ, -R12 ;  /* 0x000000ffff057224 */ /* 0x000fe200078e0a0c */
[----:B------:R-:W-:Y:S01]  /*4820*/  LOP3.LUT R9, R18, R9, RZ, 0xc0, !PT ;  /* 0x0000000912097212 */ /* 0x000fe200078ec0ff */
[----:B------:R-:W-:Y:S02]  /*4830*/  IMAD.MOV.U32 R16, RZ, RZ, R19 ;  /* 0x000000ffff107224 */ /* 0x000fe400078e0013 */
[----:B------:R-:W-:Y:S02]  /*4840*/  IMAD R3, R27, R12, R3 ;  /* 0x0000000c1b037224 */ /* 0x000fe400078e0203 */
[----:B--2---:R-:W-:-:S02]  /*4850*/  IMAD R4, R5, R25, R24 ;  /* 0x0000001905047224 */ /* 0x004fc400078e0218 */
[----:B---3--:R-:W-:Y:S02]  /*4860*/  IMAD R3, R3, R32, R10 ;  /* 0x0000002003037224 */ /* 0x008fe400078e020a */
[----:B------:R-:W-:Y:S02]  /*4870*/  IMAD R4, R4, R21, R9 ;  /* 0x0000001504047224 */ /* 0x000fe400078e0209 */
[----:B------:R-:W-:-:S03]  /*4880*/  IMAD.MOV.U32 R5, RZ, RZ, 0x1 ;  /* 0x00000001ff057424 */ /* 0x000fc600078e00ff */
[----:B------:R-:W-:Y:S02]  /*4890*/  SEL R18, R4, R3, !P3 ;  /* 0x0000000304127207 */ /* 0x000fe40005800000 */
[----:B------:R-:W-:Y:S02]  /*48a0*/  PRMT R9, R5, 0x7610, R9 ;  /* 0x0000761005097816 */ /* 0x000fe40000000009 */
[----:B------:R-:W-:-:S07]  /*48b0*/  SEL R3, R3, R4, !P3 ;  /* 0x0000000403037207 */ /* 0x000fce0005800000 */
.L_x_75:
[----:B------:R-:W-:-:S08]  /*48c0*/  NOP ;  /* 0x0000000000007918 */ /* 0x000fd00000000000 */
[----:B------:R-:W0:-:S00]  /*48d0*/  USETMAXREG.DEALLOC.CTAPOOL 0x28 ;  /* 0x00000028000079c8 */ /* 0x000e0000080e0500 */
[----:B0-----:R-:W-:-:S13]  /*48e0*/  ISETP.NE.AND P0, PT, R2, RZ, PT ;  /* 0x000000ff0200720c */ /* 0x001fda0003f05270 */
[----:B------:R-:W-:Y:S05]  /*48f0*/  @P0 EXIT ;  /* 0x000000000000094d */ /* 0x000fea0003800000 */
[----:B------:R-:W-:Y:S01]  /*4900*/  LOP3.LUT P0, RZ, R9, 0xff, RZ, 0xc0, !PT ;  /* 0x000000ff09ff7812 */ /* 0x000fe2000780c0ff */
[----:B------:R-:W-:Y:S02]  /*4910*/  IMAD.MOV.U32 R15, RZ, RZ, 0x1 ;  /* 0x00000001ff0f7424 */ /* 0x000fe400078e00ff */
[----:B------:R-:W-:-:S10]  /*4920*/  IMAD.MOV.U32 R14, RZ, RZ, RZ ;  /* 0x000000ffff0e7224 */ /* 0x000fd400078e00ff */
[----:B------:R-:W-:Y:S05]  /*4930*/  @!P0 BRA `(.L_x_78) ;  /* 0x0000000c002c8947 */ /* 0x000fea0003800000 */
[----:B------:R-:W0:Y:S01]  /*4940*/  LDC R2, c[0x0][0x28c] ;  /* 0x0000a300ff027b82 */ /* 0x000e220000000800 */
[----:B------:R-:W1:Y:S01]  /*4950*/  S2R R10, SR_CgaCtaId ;  /* 0x00000000000a7919 */ /* 0x000e620000008800 */
[----:B------:R-:W-:Y:S01]  /*4960*/  ULDC UR5, c[0x0][0x658] ;  /* 0x0001960000057ab9 */ /* 0x000fe20000000800 */
[----:B------:R-:W-:Y:S01]  /*4970*/  UMOV UR6, 0xffffffff ;  /* 0xffffffff00067882 */ /* 0x000fe20000000000 */
[----:B------:R-:W-:Y:S01]  /*4980*/  BSSY B0, `(.L_x_78) ;  /* 0x00000c6000007945 */ /* 0x000fe20003800000 */
[----:B------:R-:W-:Y:S01]  /*4990*/  USHF.L.U32 UR6, UR6, UR5, URZ ;  /* 0x0000000506067299 */ /* 0x000fe2000800063f */
[----:B------:R-:W-:Y:S01]  /*49a0*/  IMAD.MOV.U32 R12, RZ, RZ, 0x1 ;  /* 0x00000001ff0c7424 */ /* 0x000fe200078e00ff */
[----:B------:R-:W-:Y:S01]  /*49b0*/  LOP3.LUT R17, R0, 0x2, RZ, 0xfc, !PT ;  /* 0x0000000200117812 */ /* 0x000fe200078efcff */
[----:B------:R-:W-:Y:S01]  /*49c0*/  IMAD.MOV.U32 R15, RZ, RZ, 0x1 ;  /* 0x00000001ff0f7424 */ /* 0x000fe200078e00ff */
[----:B------:R-:W-:Y:S01]  /*49d0*/  ULDC UR4, c[0x0][0x600] ;  /* 0x0001800000047ab9 */ /* 0x000fe20000000800 */
[----:B------:R-:W-:Y:S01]  /*49e0*/  IMAD.MOV.U32 R14, RZ, RZ, RZ ;  /* 0x000000ffff0e7224 */ /* 0x000fe200078e00ff */
[----:B------:R-:W-:Y:S01]  /*49f0*/  UMOV UR7, 0x1 ;  /* 0x0000000100077882 */ /* 0x000fe20000000000 */
[----:B------:R-:W-:-:S02]  /*4a00*/  UIADD3 UR16, UR4, -0x1, URZ ;  /* 0xffffffff04107890 */ /* 0x000fc4000fffe03f */
[----:B------:R-:W-:Y:S02]  /*4a10*/  USHF.L.U32 UR18, UR7, UR5, URZ ;  /* 0x0000000507127299 */ /* 0x000fe4000800063f */
[----:B------:R-:W-:Y:S01]  /*4a20*/  ULOP3.LUT UR17, URZ, UR6, URZ, 0x33, !UPT ;  /* 0x000000063f117292 */ /* 0x000fe2000f8e333f */
[----:B------:R-:W-:Y:S01]  /*4a30*/  ULDC.64 UR22, c[0x0][0x198] ;  /* 0x0000660000167ab9 */ /* 0x000fe20000000a00 */
[----:B0-----:R-:W-:-:S05]  /*4a40*/  VIADD R2, R2, 0x7f ;  /* 0x0000007f02027836 */ /* 0x001fca0000000000 */
[----:B------:R-:W-:-:S04]  /*4a50*/  SHF.R.S32.HI R5, RZ, 0x1f, R2 ;  /* 0x0000001fff057819 */ /* 0x000fc80000011402 */
[----:B------:R-:W-:Y:S01]  /*4a60*/  LEA.HI R5, R5, R2, RZ, 0x7 ;  /* 0x0000000205057211 */ /* 0x000fe200078f38ff */
[C---:B-1----:R-:W-:Y:S02]  /*4a70*/  IMAD.SHL.U32 R11, R10.reuse, 0x8, RZ ;  /* 0x000000080a0b7824 */ /* 0x042fe400078e00ff */
[----:B------:R-:W-:Y:S01]  /*4a80*/  IMAD.SHL.U32 R10, R10, 0x400, RZ ;  /* 0x000004000a0a7824 */ /* 0x000fe200078e00ff */
[----:B------:R-:W-:Y:S02]  /*4a90*/  SHF.R.S32.HI R13, RZ, 0x7, R5 ;  /* 0x00000007ff0d7819 */ /* 0x000fe40000011405 */
[----:B------:R-:W-:Y:S02]  /*4aa0*/  LOP3.LUT R11, R11, 0x8, RZ, 0xc0, !PT ;  /* 0x000000080b0b7812 */ /* 0x000fe400078ec0ff */
[----:B------:R-:W-:Y:S01]  /*4ab0*/  LOP3.LUT R10, R10, 0x400, RZ, 0xc0, !PT ;  /* 0x000004000a0a7812 */ /* 0x000fe200078ec0ff */
[----:B------:R-:W-:-:S07]  /*4ac0*/  VIADD R9, R13, 0x1 ;  /* 0x000000010d097836 */ /* 0x000fce0000000000 */
.L_x_89:
[----:B------:R-:W-:-:S03]  /*4ad0*/  UMOV UR4, 0xffffffff ;  /* 0xffffffff00047882 */ /* 0x000fc60000000000 */
[----:B------:R-:W-:Y:S05]  /*4ae0*/  BRA.DIV UR4, `(.L_x_79) ;  /* 0x0000001204407947 */ /* 0x000fea000b800000 */
[----:B------:R-:W-:-:S13]  /*4af0*/  ELECT P0, URZ, PT ;  /* 0x00000000003f782f */ /* 0x000fda0003800000 */
.L_x_104:
[----:B------:R-:W0:Y:S01]  /*4b00*/  LDC R2, c[0x0][0x28c] ;  /* 0x0000a300ff027b82 */ /* 0x000e220000000800 */
[----:B------:R-:W-:Y:S01]  /*4b10*/  BSSY B1, `(.L_x_80) ;  /* 0x0000038000017945 */ /* 0x000fe20003800000 */
[----:B0-----:R-:W-:-:S13]  /*4b20*/  ISETP.LT.OR P0, PT, R2, 0x1, !P0 ;  /* 0x000000010200780c */ /* 0x001fda0004701670 */
[----:B------:R-:W-:Y:S05]  /*4b30*/  @P0 BRA `(.L_x_81) ;  /* 0x0000000000d40947 */ /* 0x000fea0003800000 */
[----:B------:R-:W-:Y:S02]  /*4b40*/  IMAD R20, R3, 0xc0, RZ ;  /* 0x000000c003147824 */ /* 0x000fe400078e02ff */
[----:B------:R-:W-:Y:S02]  /*4b50*/  IMAD R19, R18, 0x10, R11 ;  /* 0x0000001012137824 */ /* 0x000fe400078e020b */
[----:B------:R-:W-:Y:S02]  /*4b60*/  IMAD.MOV.U32 R23, RZ, RZ, RZ ;  /* 0x000000ffff177224 */ /* 0x000fe400078e00ff */
[----:B------:R-:W-:Y:S02]  /*4b70*/  IMAD.MOV.U32 R2, RZ, RZ, R9 ;  /* 0x000000ffff027224 */ /* 0x000fe400078e0009 */
[----:B------:R-:W-:Y:S02]  /*4b80*/  IMAD.MOV.U32 R3, RZ, RZ, R15 ;  /* 0x000000ffff037224 */ /* 0x000fe400078e000f */
[----:B------:R-:W-:-:S07]  /*4b90*/  IMAD.MOV.U32 R5, RZ, RZ, R14 ;  /* 0x000000ffff057224 */ /* 0x000fce00078e000e */
.L_x_84:
[----:B------:R-:W0:Y:S01]  /*4ba0*/  S2R R21, SR_CgaCtaId ;  /* 0x0000000000157919 */ /* 0x000e220000008800 */
[----:B------:R-:W-:Y:S02]  /*4bb0*/  MOV R4, 0x400 ;  /* 0x0000040000047802 */ /* 0x000fe40000000f00 */
[----:B------:R-:W-:-:S13]  /*4bc0*/  ISETP.NE.AND P1, PT, R8, RZ, PT ;  /* 0x000000ff0800720c */ /* 0x000fda0003f25270 */
[----:B------:R-:W1:Y:S01]  /*4bd0*/  @!P1 LDC R18, c[0x0][0x500] ;  /* 0x00014000ff129b82 */ /* 0x000e620000000800 */
[----:B0-----:R-:W-:Y:S02]  /*4be0*/  LEA R22, R21, R4, 0x18 ;  /* 0x0000000415167211 */ /* 0x001fe400078ec0ff */
[----:B------:R-:W-:-:S03]  /*4bf0*/  SHF.L.U32 R4, R3, 0x1f, RZ ;  /* 0x0000001f03047819 */ /* 0x000fc600000006ff */
[----:B------:R-:W-:-:S04]  /*4c00*/  IMAD R21, R5, 0x8, R22 ;  /* 0x0000000805157824 */ /* 0x000fc800078e0216 */
[----:B------:R-:W0:Y:S02]  /*4c10*/  SYNCS.PHASECHK.TRANS64.TRYWAIT P0, [R21+URZ+0x40], R4 ;  /* 0x00004004150075a7 */ /* 0x000e24000800017f */
[----:B01----:R-:W-:Y:S05]  /*4c20*/  @!P0 BRA `(.L_x_82) ;  /* 0x0000001000108947 */ /* 0x003fea0003800000 */
.L_x_105:
[----:B0-----:R-:W-:Y:S01]  /*4c30*/  PRMT R4, R17, 0x9910, RZ ;  /* 0x0000991011047816 */ /* 0x001fe200000000ff */
[----:B------:R0:W-:Y:S03]  /*4c40*/  @!P1 SYNCS.ARRIVE.TRANS64 RZ, [R21+URZ], R18 ;  /* 0x0000001215ff99a7 */ /* 0x0001e6000800003f */
[----:B------:R-:W-:-:S13]  /*4c50*/  ISETP.NE.AND P0, PT, R4, 0x2, PT ;  /* 0x000000020400780c */ /* 0x000fda0003f05270 */
[----:B0-----:R-:W-:Y:S05]  /*4c60*/  @P0 BRA `(.L_x_83) ;  /* 0x0000000000040947 */ /* 0x001fea0003800000 */
[----:B------:R-:W-:Y:S01]  /*4c70*/  BPT.TRAP 0x1 ;  /* 0x000000040000795c */ /* 0x000fe20000300000 */
.L_x_83:
[----:B------:R-:W-:Y:S01]  /*4c80*/  IMAD R4, R5, 0x6000, R22 ;  /* 0x0000600005047824 */ /* 0x000fe200078e0216 */
[----:B------:R-:W-:Y:S01]  /*4c90*/  R2UR UR15, R22 ;  /* 0x00000000160f72ca */ /* 0x000fe200000e0000 */
[----:B------:R-:W-:Y:S01]  /*4ca0*/  VIADD R2, R2, 0xffffffff ;  /* 0xffffffff02027836 */ /* 0x000fe20000000000 */
[----:B------:R-:W-:Y:S01]  /*4cb0*/  R2UR UR9, R21 ;  /* 0x00000000150972ca */ /* 0x000fe200000e0000 */
[----:B------:R-:W-:Y:S01]  /*4cc0*/  UIADD3 UR4, UP0, UR22, 0xf0, URZ ;  /* 0x000000f016047890 */ /* 0x000fe2000ff1e03f */
[----:B------:R-:W-:Y:S01]  /*4cd0*/  R2UR UR5, R4 ;  /* 0x00000000040572ca */ /* 0x000fe200000e0000 */
[----:B------:R-:W-:Y:S01]  /*4ce0*/  IMAD R4, R5, 0x800, R10 ;  /* 0x0000080005047824 */ /* 0x000fe200078e020a */
[----:B------:R-:W-:Y:S01]  /*4cf0*/  R2UR UR11, R20 ;  /* 0x00000000140b72ca */ /* 0x000fe200000e0000 */
[----:B------:R-:W-:Y:S01]  /*4d00*/  UIADD3 UR24, UP1, UR22, 0x1f0, URZ ;  /* 0x000001f016187890 */ /* 0x000fe2000ff3e03f */
[----:B------:R-:W-:Y:S01]  /*4d10*/  R2UR UR10, R23 ;  /* 0x00000000170a72ca */ /* 0x000fe200000e0000 */
[----:B------:R-:W-:Y:S01]  /*4d20*/  VIADD R5, R5, 0x1 ;  /* 0x0000000105057836 */ /* 0x000fe20000000000 */
[----:B------:R-:W-:Y:S01]  /*4d30*/  R2UR UR8, R4 ;  /* 0x00000000040872ca */ /* 0x000fe200000e0000 */
[----:B------:R-:W-:Y:S01]  /*4d40*/  UIADD3.X UR25, URZ, UR23, URZ, UP1, !UPT ;  /* 0x000000173f197290 */ /* 0x000fe20008ffe43f */
[----:B------:R-:W-:Y:S01]  /*4d50*/  R2UR UR12, R16 ;  /* 0x00000000100c72ca */ /* 0x000fe200000e0000 */
[----:B------:R-:W-:Y:S01]  /*4d60*/  UMOV UR6, 0x0 ;  /* 0x0000000000067882 */ /* 0x000fe20000000000 */
[----:B------:R-:W-:Y:S01]  /*4d70*/  R2UR UR19, R19 ;  /* 0x00000000131372ca */ /* 0x000fe200000e0000 */
[----:B------:R-:W-:Y:S01]  /*4d80*/  UMOV UR7, 0x10000000 ;  /* 0x1000000000077882 */ /* 0x000fe20000000000 */
[----:B------:R-:W-:Y:S01]  /*4d90*/  ISETP.GT.AND P1, PT, R2, 0x1, PT ;  /* 0x000000010200780c */ /* 0x000fe20003f24270 */
[----:B------:R-:W-:Y:S01]  /*4da0*/  UIADD3 UR14, UR5, 0x180, URZ ;  /* 0x00000180050e7890 */ /* 0x000fe2000fffe03f */
[----:B------:R-:W-:Y:S01]  /*4db0*/  ISETP.NE.AND P0, PT, R5, 0x8, PT ;  /* 0x000000080500780c */ /* 0x000fe20003f05270 */
[----:B------:R-:W-:Y:S01]  /*4dc0*/  UIADD3.X UR5, URZ, UR23, URZ, UP0, !UPT ;  /* 0x000000173f057290 */ /* 0x000fe200087fe43f */
[----:B------:R-:W-:Y:S01]  /*4dd0*/  VIADD R23, R23, 0x80 ;  /* 0x0000008017177836 */ /* 0x000fe20000000000 */
[----:B------:R-:W-:Y:S01]  /*4de0*/  UMOV UR26, 0x30000 ;  /* 0x00030000001a7882 */ /* 0x000fe20000000000 */
[----:B------:R-:W-:Y:S01]  /*4df0*/  SEL R4, RZ, 0x1, P0 ;  /* 0x00000001ff047807 */ /* 0x000fe20000000000 */
[----:B------:R-:W-:Y:S01]  /*4e00*/  UIADD3 UR15, UR15, 0x30180, UR8 ;  /* 0x000301800f0f7890 */ /* 0x000fe2000fffe008 */
[----:B------:R-:W-:-:S02]  /*4e10*/  SEL R5, R5, RZ, P0 ;  /* 0x000000ff05057207 */ /* 0x000fc40000000000 */
[----:B------:R-:W-:Y:S01]  /*4e20*/  UMOV UR8, UR14 ;  /* 0x0000000e00087c82 */ /* 0x000fe20008000000 */
[----:B------:R-:W-:Y:S01]  /*4e30*/  LOP3.LUT R3, R3, R4, RZ, 0x3c, !PT ;  /* 0x0000000403037212 */ /* 0x000fe200078e3cff */
[----:B------:R0:W-:Y:S02]  /*4e40*/  UTMALDG.3D [UR8], [UR4], desc[UR6] ;  /* 0x00000608040075b4 */ /* 0x0001e40008011000 */
[----:B0-----:R-:W-:Y:S01]  /*4e50*/  UMOV UR11, UR19 ;  /* 0x00000013000b7c82 */ /* 0x001fe20008000000 */
[----:B------:R-:W-:Y:S02]  /*4e60*/  UMOV UR8, UR15 ;  /* 0x0000000f00087c82 */ /* 0x000fe40008000000 */
[----:B------:R0:W-:Y:S02]  /*4e70*/  UTMALDG.3D.MULTICAST [UR8], [UR24], UR26, desc[UR6] ;  /* 0x00000608180073b4 */ /* 0x0001e4000801181a */
[----:B0-----:R-:W-:Y:S05]  /*4e80*/  @P1 BRA `(.L_x_84) ;  /* 0xfffffffc00441947 */ /* 0x001fea000383ffff */
.L_x_81:
[----:B------:R-:W-:Y:S05]  /*4e90*/  BSYNC B1 ;  /* 0x0000000000017941 */ /* 0x000fea0003800000 */
.L_x_80:
[----:B------:R-:W-:Y:S01]  /*4ea0*/  LOP3.LUT P1, RZ, R12, 0xff, RZ, 0xc0, !PT ;  /* 0x000000ff0cff7812 */ /* 0x000fe2000782c0ff */
[----:B------:R-:W-:Y:S01]  /*4eb0*/  IMAD.IADD R14, R13, 0x1, R14 ;  /* 0x000000010d0e7824 */ /* 0x000fe200078e020e */
[----:B------:R-:W-:Y:S01]  /*4ec0*/  IADD3 R6, P2, R6, UR20, RZ ;  /* 0x0000001406067c10 */ /* 0x000fe2000ff5e0ff */
[----:B------:R-:W-:Y:S01]  /*4ed0*/  ULDC.64 UR4, c[0x0][0x650] ;  /* 0x0001940000047ab9 */ /* 0x000fe20000000a00 */
[----:B------:R-:W-:Y:S01]  /*4ee0*/  BSSY B1, `(.L_x_85) ;  /* 0x000006d000017945 */ /* 0x000fe20003800000 */
[----:B------:R-:W-:Y:S01]  /*4ef0*/  IMAD.MOV.U32 R18, RZ, RZ, -0x1 ;  /* 0xffffffffff127424 */ /* 0x000fe200078e00ff */
[----:B------:R-:W-:Y:S01]  /*4f00*/  SHF.R.U32.HI R2, RZ, 0x3, R14 ;  /* 0x00000003ff027819 */ /* 0x000fe2000001160e */
[----:B------:R-:W-:Y:S01]  /*4f10*/  IMAD.MOV.U32 R16, RZ, RZ, -0x1 ;  /* 0xffffffffff107424 */ /* 0x000fe200078e00ff */
[----:B------:R-:W-:Y:S02]  /*4f20*/  ISETP.GT.U32.AND P0, PT, R14, 0x7, PT ;  /* 0x000000070e00780c */ /* 0x000fe40003f04070 */
[----:B------:R-:W-:-:S02]  /*4f30*/  LOP3.LUT R2, R2, 0x1, RZ, 0xc0, !PT ;  /* 0x0000000102027812 */ /* 0x000fc400078ec0ff */
[----:B------:R-:W-:Y:S01]  /*4f40*/  ISETP.LT.U32.AND P0, PT, R13, 0x8, P0 ;  /* 0x000000080d00780c */ /* 0x000fe20000701070 */
[----:B------:R-:W0:Y:S01]  /*4f50*/  @P1 S2R R4, SR_CgaCtaId ;  /* 0x0000000000041919 */ /* 0x000e220000008800 */
[----:B------:R-:W-:Y:S02]  /*4f60*/  @P1 MOV R3, 0x400 ;  /* 0x0000040000031802 */ /* 0x000fe40000000f00 */
[----:B------:R-:W-:Y:S02]  /*4f70*/  IADD3.X R7, R7, UR13, RZ, P2, !PT ;  /* 0x0000000d07077c10 */ /* 0x000fe400097fe4ff */
[----:B------:R-:W-:Y:S02]  /*4f80*/  ISETP.GE.U32.AND P2, PT, R6, UR4, PT ;  /* 0x0000000406007c0c */ /* 0x000fe4000bf46070 */
[----:B------:R-:W-:Y:S02]  /*4f90*/  LOP3.LUT R14, R14, 0x7, RZ, 0xc0, !PT ;  /* 0x000000070e0e7812 */ /* 0x000fe400078ec0ff */
[----:B------:R-:W-:-:S02]  /*4fa0*/  PRMT R12, RZ, 0x7610, R12 ;  /* 0x00007610ff0c7816 */ /* 0x000fc4000000000c */
[----:B0-----:R-:W-:-:S04]  /*4fb0*/  @P1 LEA R3, R4, R3, 0x18 ;  /* 0x0000000304031211 */ /* 0x001fc800078ec0ff */
[----:B------:R0:W-:Y:S01]  /*4fc0*/  @P1 SYNCS.ARRIVE.TRANS64.A1T0 RZ, [R3+URZ+0x98], RZ ;  /* 0x000098ff03ff19a7 */ /* 0x0001e2000810003f */
[----:B------:R-:W-:Y:S02]  /*4fd0*/  ISETP.NE.U32.AND P1, PT, R2, 0x1, PT ;  /* 0x000000010200780c */ /* 0x000fe40003f25070 */
[----:B------:R-:W-:Y:S02]  /*4fe0*/  SEL R2, RZ, 0x1, !P0 ;  /* 0x00000001ff027807 */ /* 0x000fe40004000000 */
[----:B------:R-:W-:Y:S02]  /*4ff0*/  ISETP.GE.U32.AND.EX P0, PT, R7, UR5, PT, P2 ;  /* 0x0000000507007c0c */ /* 0x000fe4000bf06120 */
[----:B------:R-:W-:-:S04]  /*5000*/  ISETP.GT.U32.AND P1, PT, R13, 0x7, !P1 ;  /* 0x000000070d00780c */ /* 0x000fc80004f24070 */
[----:B0-----:R-:W-:-:S04]  /*5010*/  SEL R3, RZ, 0x1, !P1 ;  /* 0x00000001ff037807 */ /* 0x001fc80004800000 */
[--C-:B------:R-:W-:Y:S01]  /*5020*/  LOP3.LUT R15, R3, R15, R2.reuse, 0x96, !PT ;  /* 0x0000000f030f7212 */ /* 0x100fe200078e9602 */
[----:B------:R-:W-:Y:S01]  /*5030*/  IMAD.MOV.U32 R3, RZ, RZ, -0x1 ;  /* 0xffffffffff037424 */ /* 0x000fe200078e00ff */
[----:B------:R-:W-:Y:S01]  /*5040*/  PRMT R2, RZ, 0x7610, R2 ;  /* 0x00007610ff027816 */ /* 0x000fe20000000002 */
[----:B------:R-:W-:Y:S06]  /*5050*/  @P0 BRA `(.L_x_86) ;  /* 0x0000000400540947 */ /* 0x000fec0003800000 */
[----:B------:R-:W0:Y:S01]  /*5060*/  S2R R18, SR_CTAID.X ;  /* 0x0000000000127919 */ /* 0x000e220000002500 */
[----:B------:R-:W-:Y:S01]  /*5070*/  ULDC.64 UR4, c[0x0][0x628] ;  /* 0x00018a0000047ab9 */ /* 0x000fe20000000a00 */
[----:B------:R-:W-:Y:S01]  /*5080*/  ULDC UR7, c[0x0][0x630] ;  /* 0x00018c0000077ab9 */ /* 0x000fe20000000800 */
[----:B------:R-:W-:Y:S01]  /*5090*/  ISETP.NE.U32.AND P0, PT, RZ, UR4, PT ;  /* 0x00000004ff007c0c */ /* 0x000fe2000bf05070 */
[----:B------:R-:W1:Y:S01]  /*50a0*/  S2R R19, SR_CTAID.Y ;  /* 0x0000000000137919 */ /* 0x000e620000002600 */
[----:B------:R-:W-:Y:S01]  /*50b0*/  ULDC UR8, c[0x0][0x150] ;  /* 0x0000540000087ab9 */ /* 0x000fe20000000800 */
[----:B------:R-:W-:Y:S01]  /*50c0*/  IMAD.MOV.U32 R2, RZ, RZ, R6 ;  /* 0x000000ffff027224 */ /* 0x000fe200078e0006 */
[----:B------:R-:W-:Y:S01]  /*50d0*/  ISETP.NE.AND.EX P0, PT, RZ, UR5, PT, P0 ;  /* 0x00000005ff007c0c */ /* 0x000fe2000bf05300 */
[----:B------:R-:W-:Y:S01]  /*50e0*/  IMAD.MOV.U32 R3, RZ, RZ, R7 ;  /* 0x000000ffff037224 */ /* 0x000fe200078e0007 */
[----:B0-----:R-:W-:-:S11]  /*50f0*/  I2FP.F32.U32 R20, R18 ;  /* 0x0000001200147245 */ /* 0x001fd60000201000 */
[----:B------:R-:W-:Y:S05]  /*5100*/  @!P0 BRA `(.L_x_87) ;  /* 0x0000000000288947 */ /* 0x000fea0003800000 */
[----:B------:R-:W-:Y:S02]  /*5110*/  ULDC UR6, c[0x0][0x634] ;  /* 0x00018d0000067ab9 */ /* 0x000fe40000000800 */
[----:B------:R-:W-:-:S05]  /*5120*/  IADD3 R3, P0, R6, UR6, RZ ;  /* 0x0000000606037c10 */ /* 0x000fca000ff1e0ff */
[----:B------:R-:W-:-:S04]  /*5130*/  IMAD.X R21, RZ, RZ, R7, P0 ;  /* 0x000000ffff157224 */ /* 0x000fc800000e0607 */
[----:B------:R-:W-:-:S04]  /*5140*/  IMAD.WIDE.U32 R4, R21, UR4, RZ ;  /* 0x0000000415047c25 */ /* 0x000fc8000f8e00ff */
[----:B------:R-:W-:-:S04]  /*5150*/  IMAD.WIDE.U32 R4, P0, R3, UR5, R4 ;  /* 0x0000000503047c25 */ /* 0x000fc8000f800004 */
[----:B------:R-:W-:-:S04]  /*5160*/  IMAD.WIDE.U32 R2, R3, UR4, RZ ;  /* 0x0000000403027c25 */ /* 0x000fc8000f8e00ff */
[----:B------:R-:W-:Y:S01]  /*5170*/  IMAD.MOV.U32 R2, RZ, RZ, R5 ;  /* 0x000000ffff027224 */ /* 0x000fe200078e0005 */
[----:B------:R-:W-:Y:S01]  /*5180*/  IADD3 RZ, P1, R3, R4, RZ ;  /* 0x0000000403ff7210 */ /* 0x000fe20007f3e0ff */
[----:B------:R-:W-:-:S04]  /*5190*/  IMAD.X R3, RZ, RZ, RZ, P0 ;  /* 0x000000ffff037224 */ /* 0x000fc800000e06ff */
[----:B------:R-:W-:-:S08]  /*51a0*/  IMAD.WIDE.U32.X R2, R21, UR5, R2, P1 ;  /* 0x0000000515027c25 */ /* 0x000fd000088e0402 */
.L_x_87:
[--C-:B------:R-:W-:Y:S01]  /*51b0*/  SHF.R.U64 R16, R2, UR7, R3.reuse ;  /* 0x0000000702107c19 */ /* 0x100fe20008001203 */
[----:B------:R-:W-:Y:S01]  /*51c0*/  FMUL R20, R20, UR8 ;  /* 0x0000000814147c20 */ /* 0x000fe20008400000 */
[----:B------:R-:W-:Y:S01]  /*51d0*/  SHF.R.U32.HI R2, RZ, UR7, R3 ;  /* 0x00000007ff027c19 */ /* 0x000fe20008011603 */
[----:B------:R-:W0:Y:S01]  /*51e0*/  LDC R23, c[0x0][0x144] ;  /* 0x00005100ff177b82 */ /* 0x000e220000000800 */
[----:B------:R-:W-:Y:S01]  /*51f0*/  IADD3 R21, P0, RZ, -R16, RZ ;  /* 0x80000010ff157210 */ /* 0x000fe20007f1e0ff */
[----:B------:R-:W-:Y:S01]  /*5200*/  ULDC UR6, c[0x0][0x154] ;  /* 0x0000550000067ab9 */ /* 0x000fe20000000800 */
[----:B-1----:R-:W-:Y:S01]  /*5210*/  I2FP.F32.U32 R3, R19 ;  /* 0x0000001300037245 */ /* 0x002fe20000201000 */
[----:B------:R-:W1:Y:S01]  /*5220*/  F2I.U32.TRUNC.NTZ R20, R20 ;  /* 0x0000001400147305 */ /* 0x000e62000020f000 */
[----:B------:R-:W-:Y:S01]  /*5230*/  ULDC.64 UR4, c[0x0][0x620] ;  /* 0x0001880000047ab9 */ /* 0x000fe20000000a00 */
[----:B------:R-:W-:Y:S02]  /*5240*/  IMAD.X R2, RZ, RZ, ~R2, P0 ;  /* 0x000000ffff027224 */ /* 0x000fe400000e0e02 */
[----:B------:R-:W-:Y:S01]  /*5250*/  FMUL R4, R3, UR6 ;  /* 0x0000000603047c20 */ /* 0x000fe20008400000 */
[----:B------:R-:W2:Y:S01]  /*5260*/  LDC R22, c[0x0][0x148] ;  /* 0x00005200ff167b82 */ /* 0x000ea20000000800 */
[----:B------:R-:W-:Y:S01]  /*5270*/  IMAD R2, R2, UR4, RZ ;  /* 0x0000000402027c24 */ /* 0x000fe2000f8e02ff */
[----:B------:R-:W-:Y:S01]  /*5280*/  ULDC.64 UR6, c[0x0][0x640] ;  /* 0x0001900000067ab9 */ /* 0x000fe20000000a00 */
[----:B------:R-:W-:Y:S01]  /*5290*/  IMAD.MOV.U32 R3, RZ, RZ, R7 ;  /* 0x000000ffff037224 */ /* 0x000fe200078e0007 */
[----:B------:R-:W-:Y:S01]  /*52a0*/  ISETP.NE.U32.AND P0, PT, RZ, UR6, PT ;  /* 0x00000006ff007c0c */ /* 0x000fe2000bf05070 */
[----:B------:R-:W3:Y:S01]  /*52b0*/  F2I.U32.TRUNC.NTZ R4, R4 ;  /* 0x0000000400047305 */ /* 0x000ee2000020f000 */
[----:B------:R-:W-:-:S02]  /*52c0*/  IMAD R5, R21, UR5, R2 ;  /* 0x0000000515057c24 */ /* 0x000fc4000f8e0202 */
[----:B------:R-:W-:Y:S01]  /*52d0*/  IMAD.MOV.U32 R2, RZ, RZ, R6 ;  /* 0x000000ffff027224 */ /* 0x000fe200078e0006 */
[----:B------:R-:W-:Y:S01]  /*52e0*/  ISETP.NE.AND.EX P0, PT, RZ, UR7, PT, P0 ;  /* 0x00000007ff007c0c */ /* 0x000fe2000bf05300 */
[----:B-1----:R-:W-:Y:S02]  /*52f0*/  IMAD.MOV R20, RZ, RZ, -R20 ;  /* 0x000000ffff147224 */ /* 0x002fe400078e0a14 */
[----:B------:R-:W-:Y:S01]  /*5300*/  IMAD.WIDE.U32 R2, R21, UR4, R2 ;  /* 0x0000000415027c25 */ /* 0x000fe2000f8e0002 */
[----:B------:R-:W-:-:S03]  /*5310*/  ULDC UR4, c[0x0][0x618] ;  /* 0x0001860000047ab9 */ /* 0x000fc60000000800 */
[----:B------:R-:W-:Y:S02]  /*5320*/  IMAD.IADD R3, R3, 0x1, R5 ;  /* 0x0000000103037824 */ /* 0x000fe400078e0205 */
[----:B0-----:R-:W-:-:S03]  /*5330*/  IMAD R18, R23, R20, R18 ;  /* 0x0000001417127224 */ /* 0x001fc600078e0212 */
[--C-:B------:R-:W-:Y:S01]  /*5340*/  SHF.R.U64 R20, R2, UR4, R3.reuse ;  /* 0x0000000402147c19 */ /* 0x100fe20008001203 */
[----:B---3--:R-:W-:Y:S01]  /*5350*/  IMAD.MOV R2, RZ, RZ, -R4 ;  /* 0x000000ffff027224 */ /* 0x008fe200078e0a04 */
[----:B------:R-:W-:Y:S01]  /*5360*/  SHF.R.U32.HI R3, RZ, UR4, R3 ;  /* 0x00000004ff037c19 */ /* 0x000fe20008011603 */
[----:B------:R-:W-:Y:S02]  /*5370*/  ULDC UR4, c[0x0][0x608] ;  /* 0x0001820000047ab9 */ /* 0x000fe40000000800 */
[----:B--2---:R-:W-:Y:S01]  /*5380*/  @P3 IMAD R18, R22, R2, R19 ;  /* 0x0000000216123224 */ /* 0x004fe200078e0213 */
[--C-:B------:R-:W-:Y:S02]  /*5390*/  SHF.R.U64 R22, R20, UR4, R3.reuse ;  /* 0x0000000414167c19 */ /* 0x100fe40008001203 */
[----:B------:R-:W-:Y:S01]  /*53a0*/  SHF.R.U32.HI R3, RZ, UR4, R3 ;  /* 0x00000004ff037c19 */ /* 0x000fe20008011603 */
[----:B------:R-:W-:-:S03]  /*53b0*/  ULDC UR4, c[0x0][0x658] ;  /* 0x0001960000047ab9 */ /* 0x000fc60000000800 */
[--C-:B------:R-:W-:Y:S02]  /*53c0*/  SHF.R.U64 R19, R22, UR4, R3.reuse ;  /* 0x0000000416137c19 */ /* 0x100fe40008001203 */
[----:B------:R-:W-:-:S03]  /*53d0*/  SHF.R.U32.HI R21, RZ, UR4, R3 ;  /* 0x00000004ff157c19 */ /* 0x000fc60008011603 */
[----:B------:R-:W-:Y:S02]  /*53e0*/  IMAD.MOV.U32 R4, RZ, RZ, R19 ;  /* 0x000000ffff047224 */ /* 0x000fe400078e0013 */
[----:B------:R-:W-:Y:S01]  /*53f0*/  IMAD.MOV.U32 R3, RZ, RZ, R21 ;  /* 0x000000ffff037224 */ /* 0x000fe200078e0015 */
[----:B------:R-:W-:Y:S06]  /*5400*/  @!P0 BRA `(.L_x_88) ;  /* 0x00000000002c8947 */ /* 0x000fec0003800000 */
        /* <DEDUP_REMOVED lines=9> */
[----:B------:R-:W-:-:S04]  /*54a0*/  IMAD.WIDE.U32.X R2, R21, UR7, R2, P1 ;  /* 0x0000000715027c25 */ /* 0x000fc800088e0402 */
[----:B------:R-:W-:-:S07]  /*54b0*/  IMAD.MOV.U32 R4, RZ, RZ, R2 ;  /* 0x000000ffff047224 */ /* 0x000fce00078e0002 */
.L_x_88:
[----:B------:R-:W-:Y:S01]  /*54c0*/  ULDC UR4, c[0x0][0x648] ;  /* 0x0001920000047ab9 */ /* 0x000fe20000000800 */
[----:B------:R-:W-:Y:S01]  /*54d0*/  LOP3.LUT R2, R22, UR17, RZ, 0xc0, !PT ;  /* 0x0000001116027c12 */ /* 0x000fe2000f8ec0ff */
[----:B------:R-:W-:Y:S01]  /*54e0*/  ULDC UR5, c[0x0][0x610] ;  /* 0x0001840000057ab9 */ /* 0x000fe20000000800 */
[----:B------:R-:W-:Y:S01]  /*54f0*/  SHF.R.U64 R3, R4, UR4, R3 ;  /* 0x0000000404037c19 */ /* 0x000fe20008001203 */
[----:B------:R-:W-:Y:S01]  /*5500*/  ULDC UR4, c[0x0][0x638] ;  /* 0x00018e0000047ab9 */ /* 0x000fe20000000800 */
[----:B------:R-:W-:-:S03]  /*5510*/  LOP3.LUT R20, R20, UR16, RZ, 0xc0, !PT ;  /* 0x0000001014147c12 */ /* 0x000fc6000f8ec0ff */
[----:B------:R-:W-:Y:S02]  /*5520*/  IMAD.MOV R4, RZ, RZ, -R3 ;  /* 0x000000ffff047224 */ /* 0x000fe400078e0a03 */
[----:B------:R-:W-:Y:S02]  /*5530*/  IMAD R3, R3, UR18, R2 ;  /* 0x0000001203037c24 */ /* 0x000fe4000f8e0202 */
[----:B------:R-:W-:Y:S01]  /*5540*/  IMAD R19, R4, UR4, R19 ;  /* 0x0000000404137c24 */ /* 0x000fe2000f8e0213 */
[----:B------:R-:W-:Y:S01]  /*5550*/  ULDC UR4, c[0x0][0x600] ;  /* 0x0001800000047ab9 */ /* 0x000fe20000000800 */
[----:B------:R-:W-:Y:S02]  /*5560*/  IMAD R3, R3, UR5, R18 ;  /* 0x0000000503037c24 */ /* 0x000fe4000f8e0212 */
[----:B------:R-:W-:Y:S02]  /*5570*/  IMAD R4, R19, UR4, R20 ;  /* 0x0000000413047c24 */ /* 0x000fe4000f8e0214 */
[----:B------:R-:W-:-:S03]  /*5580*/  IMAD.MOV.U32 R2, RZ, RZ, 0x1 ;  /* 0x00000001ff027424 */ /* 0x000fc600078e00ff */
[----:B------:R-:W-:Y:S02]  /*5590*/  SEL R18, R4, R3, !P3 ;  /* 0x0000000304127207 */ /* 0x000fe40005800000 */
[----:B------:R-:W-:-:S07]  /*55a0*/  SEL R3, R3, R4, !P3 ;  /* 0x0000000403037207 */ /* 0x000fce0005800000 */
.L_x_86:
[----:B------:R-:W-:Y:S05]  /*55b0*/  BSYNC B1 ;  /* 0x0000000000017941 */ /* 0x000fea0003800000 */
.L_x_85:
[----:B------:R-:W-:-:S13]  /*55c0*/  LOP3.LUT P0, RZ, R2, 0xff, RZ, 0xc0, !PT ;  /* 0x000000ff02ff7812 */ /* 0x000fda000780c0ff */
[----:B------:R-:W-:Y:S05]  /*55d0*/  @P0 BRA `(.L_x_89) ;  /* 0xfffffff4003c0947 */ /* 0x000fea000383ffff */
[----:B------:R-:W-:Y:S05]  /*55e0*/  BSYNC B0 ;  /* 0x0000000000007941 */ /* 0x000fea0003800000 */
.L_x_78:
[----:B------:R-:W-:-:S03]  /*55f0*/  UMOV UR4, 0xffffffff ;  /* 0xffffffff00047882 */ /* 0x000fc60000000000 */
[----:B------:R-:W-:Y:S05]  /*5600*/  BRA.DIV UR4, `(.L_x_90) ;  /* 0x0000000604ac7947 */ /* 0x000fea000b800000 */
[----:B------:R-:W-:-:S13]  /*5610*/  ELECT P0, URZ, PT ;  /* 0x00000000003f782f */ /* 0x000fda0003800000 */
.L_x_108:
[----:B------:R-:W-:Y:S04]  /*5620*/  BSSY B0, `(.L_x_91) ;  /* 0x000004f000007945 */ /* 0x000fe80003800000 */
[----:B------:R-:W-:Y:S05]  /*5630*/  @!P0 BRA `(.L_x_92) ;  /* 0x0000000400348947 */ /* 0x000fea0003800000 */
[----:B------:R-:W-:-:S04]  /*5640*/  LOP3.LUT R0, R0, 0x2, RZ, 0xfc, !PT ;  /* 0x0000000200007812 */ /* 0x000fc800078efcff */
[----:B------:R-:W-:-:S13]  /*5650*/  ISETP.NE.AND P0, PT, R0, 0x3, PT ;  /* 0x000000030000780c */ /* 0x000fda0003f05270 */
[----:B------:R-:W-:Y:S05]  /*5660*/  @!P0 BRA `(.L_x_93) ;  /* 0x0000000000048947 */ /* 0x000fea0003800000 */
[----:B------:R-:W-:Y:S01]  /*5670*/  BPT.TRAP 0x1 ;  /* 0x000000040000795c */ /* 0x000fe20000300000 */
.L_x_93:
[----:B------:R-:W0:Y:S01]  /*5680*/  S2R R3, SR_CgaCtaId ;  /* 0x0000000000037919 */ /* 0x000e220000008800 */
[----:B------:R-:W-:Y:S02]  /*5690*/  MOV R0, 0x400 ;  /* 0x0000040000007802 */ /* 0x000fe40000000f00 */
[----:B------:R-:W-:Y:S02]  /*56a0*/  SHF.L.U32 R2, R15, 0x1f, RZ ;  /* 0x0000001f0f027819 */ /* 0x000fe400000006ff */
[----:B0-----:R-:W-:-:S05]  /*56b0*/  LEA R3, R3, R0, 0x18 ;  /* 0x0000000003037211 */ /* 0x001fca00078ec0ff */
[----:B------:R-:W-:-:S04]  /*56c0*/  VIADD R3, R3, 0x40 ;  /* 0x0000004003037836 */ /* 0x000fc80000000000 */
[C---:B------:R-:W-:Y:S02]  /*56d0*/  IMAD R5, R14.reuse, 0x8, R3 ;  /* 0x000000080e057824 */ /* 0x040fe400078e0203 */
[----:B------:R-:W-:Y:S02]  /*56e0*/  VIADD R14, R14, 0x1 ;  /* 0x000000010e0e7836 */ /* 0x000fe40000000000 */
[----:B------:R-:W0:Y:S03]  /*56f0*/  SYNCS.PHASECHK.TRANS64.TRYWAIT P0, [R5+URZ], R2 ;  /* 0x00000002050075a7 */ /* 0x000e26000800017f */
[----:B------:R-:W-:-:S04]  /*5700*/  ISETP.NE.AND P1, PT, R14, 0x8, PT ;  /* 0x000000080e00780c */ /* 0x000fc80003f25270 */
[----:B------:R-:W-:Y:S02]  /*5710*/  SEL R0, RZ, 0x1, P1 ;  /* 0x00000001ff007807 */ /* 0x000fe40000800000 */
[----:B------:R-:W-:Y:S02]  /*5720*/  SEL R14, R14, RZ, P1 ;  /* 0x000000ff0e0e7207 */ /* 0x000fe40000800000 */
[----:B------:R-:W-:-:S03]  /*5730*/  LOP3.LUT R15, R15, R0, RZ, 0x3c, !PT ;  /* 0x000000000f0f7212 */ /* 0x000fc600078e3cff */
[----:B------:R-:W-:Y:S01]  /*5740*/  IMAD R7, R14, 0x8, R3 ;  /* 0x000000080e077824 */ /* 0x000fe200078e0203 */
[----:B------:R-:W-:Y:S01]  /*5750*/  SHF.L.U32 R4, R15, 0x1f, RZ ;  /* 0x0000001f0f047819 */ /* 0x000fe200000006ff */
[----:B0-----:R-:W-:Y:S06]  /*5760*/  @!P0 BRA `(.L_x_94) ;  /* 0x0000000400748947 */ /* 0x001fec0003800000 */
.L_x_109:
[----:B------:R-:W1:Y:S01]  /*5770*/  SYNCS.PHASECHK.TRANS64.TRYWAIT P0, [R7+URZ], R4 ;  /* 0x00000004070075a7 */ /* 0x000e62000800017f */
[----:B------:R-:W-:-:S05]  /*5780*/  VIADD R0, R14, 0x1 ;  /* 0x000000010e007836 */ /* 0x000fca0000000000 */
[----:B------:R-:W-:-:S04]  /*5790*/  ISETP.NE.AND P1, PT, R0, 0x8, PT ;  /* 0x000000080000780c */ /* 0x000fc80003f25270 */
[----:B0-----:R-:W-:Y:S02]  /*57a0*/  SEL R2, RZ, 0x1, P1 ;  /* 0x00000001ff027807 */ /* 0x001fe40000800000 */
[----:B------:R-:W-:Y:S02]  /*57b0*/  SEL R0, R0, RZ, P1 ;  /* 0x000000ff00007207 */ /* 0x000fe40000800000 */
[----:B------:R-:W-:-:S03]  /*57c0*/  LOP3.LUT R15, R15, R2, RZ, 0x3c, !PT ;  /* 0x000000020f0f7212 */ /* 0x000fc600078e3cff */
[----:B------:R-:W-:Y:S01]  /*57d0*/  IMAD R6, R0, 0x8, R3 ;  /* 0x0000000800067824 */ /* 0x000fe200078e0203 */
[----:B------:R-:W-:Y:S01]  /*57e0*/  SHF.L.U32 R5, R15, 0x1f, RZ ;  /* 0x0000001f0f057819 */ /* 0x000fe200000006ff */
[----:B-1----:R-:W-:Y:S06]  /*57f0*/  @!P0 BRA `(.L_x_95) ;  /* 0x0000000400648947 */ /* 0x002fec0003800000 */
.L_x_110:
[----:B------:R-:W1:Y:S01]  /*5800*/  SYNCS.PHASECHK.TRANS64.TRYWAIT P0, [R6+URZ], R5 ;  /* 0x00000005060075a7 */ /* 0x000e62000800017f */
[----:B------:R-:W-:-:S05]  /*5810*/  VIADD R0, R0, 0x1 ;  /* 0x0000000100007836 */ /* 0x000fca0000000000 */
[----:B------:R-:W-:-:S04]  /*5820*/  ISETP.NE.AND P1, PT, R0, 0x8, PT ;  /* 0x000000080000780c */ /* 0x000fc80003f25270 */
[----:B------:R-:W-:Y:S02]  /*5830*/  SEL R2, RZ, 0x1, P1 ;  /* 0x00000001ff027807 */ /* 0x000fe40000800000 */
[----:B------:R-:W-:Y:S02]  /*5840*/  SEL R0, R0, RZ, P1 ;  /* 0x000000ff00007207 */ /* 0x000fe40000800000 */
[----:B------:R-:W-:-:S03]  /*5850*/  LOP3.LUT R15, R15, R2, RZ, 0x3c, !PT ;  /* 0x000000020f0f7212 */ /* 0x000fc600078e3cff */
[----:B0-----:R-:W-:Y:S01]  /*5860*/  IMAD R7, R0, 0x8, R3 ;  /* 0x0000000800077824 */ /* 0x001fe200078e0203 */
[----:B------:R-:W-:Y:S01]  /*5870*/  SHF.L.U32 R4, R15, 0x1f, RZ ;  /* 0x0000001f0f047819 */ /* 0x000fe200000006ff */
[----:B-1----:R-:W-:Y:S06]  /*5880*/  @!P0 BRA `(.L_x_96) ;  /* 0x0000000400548947 */ /* 0x002fec0003800000 */
.L_x_111:
        /* <DEDUP_REMOVED lines=9> */
.L_x_112:
        /* <DEDUP_REMOVED lines=9> */
.L_x_113:
        /* <DEDUP_REMOVED lines=9> */
.L_x_114:
[----:B------:R-:W1:Y:S01]  /*5a40*/  SYNCS.PHASECHK.TRANS64.TRYWAIT P0, [R6+URZ], R5 ;  /* 0x00000005060075a7 */ /* 0x000e62000800017f */
[----:B------:R-:W-:-:S05]  /*5a50*/  VIADD R0, R0, 0x1 ;  /* 0x0000000100007836 */ /* 0x000fca0000000000 */
[----:B------:R-:W-:-:S04]  /*5a60*/  ISETP.NE.AND P1, PT, R0, 0x8, PT ;  /* 0x000000080000780c */ /* 0x000fc80003f25270 */
[----:B------:R-:W-:Y:S02]  /*5a70*/  SEL R2, RZ, 0x1, P1 ;  /* 0x00000001ff027807 */ /* 0x000fe40000800000 */
[----:B------:R-:W-:Y:S02]  /*5a80*/  SEL R0, R0, RZ, P1 ;  /* 0x000000ff00007207 */ /* 0x000fe40000800000 */
[----:B------:R-:W-:Y:S01]  /*5a90*/  LOP3.LUT R2, R15, R2, RZ, 0x3c, !PT ;  /* 0x000000020f027212 */ /* 0x000fe200078e3cff */
[----:B-1----:R-:W-:Y:S06]  /*5aa0*/  @!P0 BRA `(.L_x_100) ;  /* 0x00000004001c8947 */ /* 0x002fec0003800000 */
.L_x_115:
[----:B------:R-:W-:Y:S01]  /*5ab0*/  IMAD R3, R0, 0x8, R3 ;  /* 0x0000000800037824 */ /* 0x000fe200078e0203 */
[----:B------:R-:W-:-:S07]  /*5ac0*/  SHF.L.U32 R0, R2, 0x1f, RZ ;  /* 0x0000001f02007819 */ /* 0x000fce00000006ff */
.L_x_101:
[----:B--2---:R2:W3:Y:S02]  /*5ad0*/  SYNCS.PHASECHK.TRANS64.TRYWAIT P0, [R3+URZ], R0 ;  /* 0x00000000030075a7 */ /* 0x0044e4000800017f */
[----:B---3--:R-:W-:Y:S05]  /*5ae0*/  @!P0 NANOSLEEP.SYNCS 0x989680 ;  /* 0x009896800000895d */ /* 0x008fea0003900000 */
[----:B------:R-:W3:Y:S02]  /*5af0*/  @!P0 SYNCS.PHASECHK.TRANS64 P0, [R3+URZ], R0 ;  /* 0x00000000030085a7 */ /* 0x000ee4000800007f */
[----:B---3--:R-:W-:Y:S05]  /*5b00*/  @!P0 BRA `(.L_x_101) ;  /* 0xfffffffc00f08947 */ /* 0x008fea000383ffff */
.L_x_92:
[----:B------:R-:W-:Y:S05]  /*5b10*/  BSYNC B0 ;  /* 0x0000000000007941 */ /* 0x000fea0003800000 */
.L_x_91:
[----:B------:R-:W-:Y:S05]  /*5b20*/  EXIT ;  /* 0x000000000000794d */ /* 0x000fea0003800000 */
.L_x_22:
[----:B-1----:R-:W-:-:S04]  /*5b30*/  IMAD.U32 R13, RZ, RZ, UR6 ;  /* 0x00000006ff0d7e24 */ /* 0x002fc8000f8e00ff */
[----:B------:R1:W2:Y:S03]  /*5b40*/  SYNCS.PHASECHK.TRANS64.TRYWAIT P0, [R13+URZ], R12 ;  /* 0x0000000c0d0075a7 */ /* 0x0002a6000800017f */
[----:B--2---:R-:W-:Y:S05]  /*5b50*/  @!P0 NANOSLEEP.SYNCS 0x989680 ;  /* 0x009896800000895d */ /* 0x004fea0003900000 */
[----:B------:R-:W2:Y:S02]  /*5b60*/  @!P0 SYNCS.PHASECHK.TRANS64 P0, [R13+URZ], R12 ;  /* 0x0000000c0d0085a7 */ /* 0x000ea4000800007f */
[----:B--2---:R-:W-:Y:S05]  /*5b70*/  @!P0 BRA `(.L_x_22) ;  /* 0xfffffffc00ec8947 */ /* 0x004fea000383ffff */
[----:B------:R-:W-:Y:S05]  /*5b80*/  BRA `(.L_x_21) ;  /* 0xffffffbc00207947 */ /* 0x000fea000383ffff */
.L_x_28:
[----:B-1----:R-:W-:-:S04]  /*5b90*/  IMAD.U32 R59, RZ, RZ, UR15 ;  /* 0x0000000fff3b7e24 */ /* 0x002fc8000f8e00ff */
[----:B------:R1:W2:Y:S03]  /*5ba0*/  SYNCS.PHASECHK.TRANS64.TRYWAIT P0, [R59+URZ], R56 ;  /* 0x000000383b0075a7 */ /* 0x0002a6000800017f */
[----:B--2---:R-:W-:Y:S05]  /*5bb0*/  @!P0 NANOSLEEP.SYNCS 0x989680 ;  /* 0x009896800000895d */ /* 0x004fea0003900000 */
[----:B------:R-:W2:Y:S02]  /*5bc0*/  @!P0 SYNCS.PHASECHK.TRANS64 P0, [R59+URZ], R56 ;  /* 0x000000383b0085a7 */ /* 0x000ea4000800007f */
[----:B--2---:R-:W-:Y:S05]  /*5bd0*/  @!P0 BRA `(.L_x_28) ;  /* 0xfffffffc00ec8947 */ /* 0x004fea000383ffff */
[----:B------:R-:W-:Y:S05]  /*5be0*/  BRA `(.L_x_27) ;  /* 0xffffffc000a47947 */ /* 0x000fea000383ffff */
.L_x_79:
[----:B------:R-:W-:Y:S01]  /*5bf0*/  BSSY B1, `(.L_x_102) ;  /* 0x0000006000017945 */ /* 0x000fe20003800000 */
[----:B------:R-:W-:-:S07]  /*5c00*/  IMAD.MOV.U32 R2, RZ, RZ, -0x1 ;  /* 0xffffffffff027424 */ /* 0x000fce00078e00ff */
[----:B------:R-:W-:Y:S05]  /*5c10*/  WARPSYNC.COLLECTIVE R2, `(.L_x_103) ;  /* 0x00000000020c7348 */ /* 0x000fea0003c00000 */
[----:B------:R-:W-:Y:S02]  /*5c20*/  ELECT P0, UR62, PT ;  /* 0x00000000003e782f */ /* 0x000fe40003800000 */
[----:B------:R-:W-:Y:S01]  /*5c30*/  MOV R2, UR62 ;  /* 0x0000003e00027c02 */ /* 0x000fe20008000f00 */
[----:B------:R-:W-:Y:S10]  /*5c40*/  ENDCOLLECTIVE ;  /* 0x000000000000791b */ /* 0x000ff40003800000 */
.L_x_103:
[----:B------:R-:W-:Y:S05]  /*5c50*/  BSYNC B1 ;  /* 0x0000000000017941 */ /* 0x000fea0003800000 */
.L_x_102:
[----:B------:R-:W-:Y:S05]  /*5c60*/  BRA `(.L_x_104) ;  /* 0xffffffec00a47947 */ /* 0x000fea000383ffff */
.L_x_82:
[----:B0-----:R0:W1:Y:S02]  /*5c70*/  SYNCS.PHASECHK.TRANS64.TRYWAIT P0, [R21+URZ+0x40], R4 ;  /* 0x00004004150075a7 */ /* 0x001064000800017f */
[----:B-1----:R-:W-:Y:S05]  /*5c80*/  @!P0 NANOSLEEP.SYNCS 0x989680 ;  /* 0x009896800000895d */ /* 0x002fea0003900000 */
[----:B------:R-:W1:Y:S02]  /*5c90*/  @!P0 SYNCS.PHASECHK.TRANS64 P0, [R21+URZ+0x40], R4 ;  /* 0x00004004150085a7 */ /* 0x000e64000800007f */
[----:B-1----:R-:W-:Y:S05]  /*5ca0*/  @!P0 BRA `(.L_x_82) ;  /* 0xfffffffc00f08947 */ /* 0x002fea000383ffff */
[----:B------:R-:W-:Y:S05]  /*5cb0*/  BRA `(.L_x_105) ;  /* 0xffffffec00dc7947 */ /* 0x000fea000383ffff */
.L_x_90:
[----:B------:R-:W-:Y:S01]  /*5cc0*/  BSSY B0, `(.L_x_106) ;  /* 0x0000006000007945 */ /* 0x000fe20003800000 */
[----:B------:R-:W-:-:S07]  /*5cd0*/  IMAD.MOV.U32 R2, RZ, RZ, -0x1 ;  /* 0xffffffffff027424 */ /* 0x000fce00078e00ff */
[----:B------:R-:W-:Y:S05]  /*5ce0*/  WARPSYNC.COLLECTIVE R2, `(.L_x_107) ;  /* 0x00000000020c7348 */ /* 0x000fea0003c00000 */
[----:B------:R-:W-:Y:S02]  /*5cf0*/  ELECT P0, UR62, PT ;  /* 0x00000000003e782f */ /* 0x000fe40003800000 */
[----:B------:R-:W-:Y:S01]  /*5d00*/  MOV R2, UR62 ;  /* 0x0000003e00027c02 */ /* 0x000fe20008000f00 */
[----:B------:R-:W-:Y:S10]  /*5d10*/  ENDCOLLECTIVE ;  /* 0x000000000000791b */ /* 0x000ff40003800000 */
.L_x_107:
[----:B------:R-:W-:Y:S05]  /*5d20*/  BSYNC B0 ;  /* 0x0000000000007941 */ /* 0x000fea0003800000 */
.L_x_106:
[----:B------:R-:W-:Y:S05]  /*5d30*/  BRA `(.L_x_108) ;  /* 0xfffffff800387947 */ /* 0x000fea000383ffff */
.L_x_94:
[----:B0-----:R0:W1:Y:S02]  /*5d40*/  SYNCS.PHASECHK.TRANS64.TRYWAIT P0, [R5+URZ], R2 ;  /* 0x00000002050075a7 */ /* 0x001064000800017f */
[----:B-1----:R-:W-:Y:S05]  /*5d50*/  @!P0 NANOSLEEP.SYNCS 0x989680 ;  /* 0x009896800000895d */ /* 0x002fea0003900000 */
[----:B------:R-:W1:Y:S02]  /*5d60*/  @!P0 SYNCS.PHASECHK.TRANS64 P0, [R5+URZ], R2 ;  /* 0x00000002050085a7 */ /* 0x000e64000800007f */
[----:B-1----:R-:W-:Y:S05]  /*5d70*/  @!P0 BRA `(.L_x_94) ;  /* 0xfffffffc00f08947 */ /* 0x002fea000383ffff */
[----:B------:R-:W-:Y:S05]  /*5d80*/  BRA `(.L_x_109) ;  /* 0xfffffff800787947 */ /* 0x000fea000383ffff */
.L_x_95:
[----:B0-----:R0:W1:Y:S02]  /*5d90*/  SYNCS.PHASECHK.TRANS64.TRYWAIT P0, [R7+URZ], R4 ;  /* 0x00000004070075a7 */ /* 0x001064000800017f */
[----:B-1----:R-:W-:Y:S05]  /*5da0*/  @!P0 NANOSLEEP.SYNCS 0x989680 ;  /* 0x009896800000895d */ /* 0x002fea0003900000 */
[----:B------:R-:W1:Y:S02]  /*5db0*/  @!P0 SYNCS.PHASECHK.TRANS64 P0, [R7+URZ], R4 ;  /* 0x00000004070085a7 */ /* 0x000e64000800007f */
[----:B-1----:R-:W-:Y:S05]  /*5dc0*/  @!P0 BRA `(.L_x_95) ;  /* 0xfffffffc00f08947 */ /* 0x002fea000383ffff */
[----:B------:R-:W-:Y:S05]  /*5dd0*/  BRA `(.L_x_110) ;  /* 0xfffffff800887947 */ /* 0x000fea000383ffff */
.L_x_96:
[----:B0-----:R0:W1:Y:S02]  /*5de0*/  SYNCS.PHASECHK.TRANS64.TRYWAIT P0, [R6+URZ], R5 ;  /* 0x00000005060075a7 */ /* 0x001064000800017f */
[----:B-1----:R-:W-:Y:S05]  /*5df0*/  @!P0 NANOSLEEP.SYNCS 0x989680 ;  /* 0x009896800000895d */ /* 0x002fea0003900000 */
[----:B------:R-:W1:Y:S02]  /*5e00*/  @!P0 SYNCS.PHASECHK.TRANS64 P0, [R6+URZ], R5 ;  /* 0x00000005060085a7 */ /* 0x000e64000800007f */
[----:B-1----:R-:W-:Y:S05]  /*5e10*/  @!P0 BRA `(.L_x_96) ;  /* 0xfffffffc00f08947 */ /* 0x002fea000383ffff */
[----:B------:R-:W-:Y:S05]  /*5e20*/  BRA `(.L_x_111) ;  /* 0xfffffff800987947 */ /* 0x000fea000383ffff */
.L_x_97:
[----:B0-----:R0:W1:Y:S02]  /*5e30*/  SYNCS.PHASECHK.TRANS64.TRYWAIT P0, [R7+URZ], R4 ;  /* 0x00000004070075a7 */ /* 0x001064000800017f */
[----:B-1----:R-:W-:Y:S05]  /*5e40*/  @!P0 NANOSLEEP.SYNCS 0x989680 ;  /* 0x009896800000895d */ /* 0x002fea0003900000 */
[----:B------:R-:W1:Y:S02]  /*5e50*/  @!P0 SYNCS.PHASECHK.TRANS64 P0, [R7+URZ], R4 ;  /* 0x00000004070085a7 */ /* 0x000e64000800007f */
[----:B-1----:R-:W-:Y:S05]  /*5e60*/  @!P0 BRA `(.L_x_97) ;  /* 0xfffffffc00f08947 */ /* 0x002fea000383ffff */
[----:B------:R-:W-:Y:S05]  /*5e70*/  BRA `(.L_x_112) ;  /* 0xfffffff800a87947 */ /* 0x000fea000383ffff */
.L_x_98:
[----:B0-----:R0:W1:Y:S02]  /*5e80*/  SYNCS.PHASECHK.TRANS64.TRYWAIT P0, [R6+URZ], R5 ;  /* 0x00000005060075a7 */ /* 0x001064000800017f */
[----:B-1----:R-:W-:Y:S05]  /*5e90*/  @!P0 NANOSLEEP.SYNCS 0x989680 ;  /* 0x009896800000895d */ /* 0x002fea0003900000 */
[----:B------:R-:W1:Y:S02]  /*5ea0*/  @!P0 SYNCS.PHASECHK.TRANS64 P0, [R6+URZ], R5 ;  /* 0x00000005060085a7 */ /* 0x000e64000800007f */
[----:B-1----:R-:W-:Y:S05]  /*5eb0*/  @!P0 BRA `(.L_x_98) ;  /* 0xfffffffc00f08947 */ /* 0x002fea000383ffff */
[----:B------:R-:W-:Y:S05]  /*5ec0*/  BRA `(.L_x_113) ;  /* 0xfffffff800b87947 */ /* 0x000fea000383ffff */
.L_x_99:
[----:B0-----:R0:W1:Y:S02]  /*5ed0*/  SYNCS.PHASECHK.TRANS64.TRYWAIT P0, [R7+URZ], R4 ;  /* 0x00000004070075a7 */ /* 0x001064000800017f */
[----:B-1----:R-:W-:Y:S05]  /*5ee0*/  @!P0 NANOSLEEP.SYNCS 0x989680 ;  /* 0x009896800000895d */ /* 0x002fea0003900000 */
[----:B------:R-:W1:Y:S02]  /*5ef0*/  @!P0 SYNCS.PHASECHK.TRANS64 P0, [R7+URZ], R4 ;  /* 0x00000004070085a7 */ /* 0x000e64000800007f */
[----:B-1----:R-:W-:Y:S05]  /*5f00*/  @!P0 BRA `(.L_x_99) ;  /* 0xfffffffc00f08947 */ /* 0x002fea000383ffff */
[----:B------:R-:W-:Y:S05]  /*5f10*/  BRA `(.L_x_114) ;  /* 0xfffffff800c87947 */ /* 0x000fea000383ffff */
.L_x_100:
[----:B-1----:R1:W2:Y:S02]  /*5f20*/  SYNCS.PHASECHK.TRANS64.TRYWAIT P0, [R6+URZ], R5 ;  /* 0x00000005060075a7 */ /* 0x0022a4000800017f */
[----:B--2---:R-:W-:Y:S05]  /*5f30*/  @!P0 NANOSLEEP.SYNCS 0x989680 ;  /* 0x009896800000895d */ /* 0x004fea0003900000 */
[----:B------:R-:W2:Y:S02]  /*5f40*/  @!P0 SYNCS.PHASECHK.TRANS64 P0, [R6+URZ], R5 ;  /* 0x00000005060085a7 */ /* 0x000ea4000800007f */
[----:B--2---:R-:W-:Y:S05]  /*5f50*/  @!P0 BRA `(.L_x_100) ;  /* 0xfffffffc00f08947 */ /* 0x004fea000383ffff */
[----:B------:R-:W-:Y:S05]  /*5f60*/  BRA `(.L_x_115) ;  /* 0xfffffff800d07947 */ /* 0x000fea000383ffff */
.L_x_116:
[----:B------:R-:W-:-:S00]  /*5f70*/  BRA `(.L_x_116) ;  /* 0xfffffffc00fc7947 */ /* 0x000fc0000383ffff */
[----:B------:R-:W-:-:S00]  /*5f80*/  NOP ;  /* 0x0000000000007918 */ /* 0x000fc00000000000 */
[----:B------:R-:W-:-:S00]  /*5f90*/  NOP ;  /* 0x0000000000007918 */ /* 0x000fc00000000000 */
[----:B------:R-:W-:-:S00]  /*5fa0*/  NOP ;  /* 0x0000000000007918 */ /* 0x000fc00000000000 */
[----:B------:R-:W-:-:S00]  /*5fb0*/  NOP ;  /* 0x0000000000007918 */ /* 0x000fc00000000000 */
[----:B------:R-:W-:-:S00]  /*5fc0*/  NOP ;  /* 0x0000000000007918 */ /* 0x000fc00000000000 */
[----:B------:R-:W-:-:S00]  /*5fd0*/  NOP ;  /* 0x0000000000007918 */ /* 0x000fc00000000000 */
[----:B------:R-:W-:-:S00]  /*5fe0*/  NOP ;  /* 0x0000000000007918 */ /* 0x000fc00000000000 */
[----:B------:R-:W-:-:S00]  /*5ff0*/  NOP ;  /* 0x0000000000007918 */ /* 0x000fc00000000000 */
.L_x_117:


//--------------------- .nv.shared._ZN7cutlass13device_kernelINS_4gemm6kernel13GemmUniversalIN4cute5tupleIJiiiiEEENS1_10collective13CollectiveMmaINS1_37MainloopSm90TmaGmmaWarpSpecializedFP8ILi8ENS5_IJNS4_1CILi2EEENSA_ILi1EEESC_EEENS1_35KernelTmaWarpSpecializedCooperativeEEENS5_IJNSA_ILi192EEENSA_ILi16EEENSA_ILi128EEEEEENS_12float_e4m3_tENS5_IJlSC_lEEESK_SL_NS4_8TiledMMAINS4_8MMA_AtomIJNS4_4SM904GMMA30MMA_64x16x32_F32E4M3E4M3_SS_TNILNSP_7ScaleInE1ELSR_1EEEEEENS4_6LayoutISD_NS5_IJSC_NSA_ILi0EEESV_EEEEENS5_IJNS4_10UnderscoreESY_SY_EEEEENS4_13SM90_TMA_LOADENS4_14ComposedLayoutINS4_7SwizzleILi3ELi4ELi3EEENS4_18smem_ptr_flag_bitsILi8EEENSU_INS5_IJNSA_ILi8EEESI_EEENS5_IJSI_SC_EEEEEEEvNS4_8identityENS4_23SM90_TMA_LOAD_MULTICASTES1B_vS1C_EENS_8epilogue10collective6detail29Sm90TmaWarpSpecializedAdapterINS1G_15DefaultEpilogueISK_SL_SL_NS1F_6thread17LinearCombinationISK_Li1EffLNS1K_9ScaleType4KindE0ELNS_15FloatRoundStyleE2ESK_EENS1_15EpilogueDefaultEEEEEvvEEEEvNT_6ParamsE --------------------------
	.section	.nv.shared._ZN7cutlass13device_kernelINS_4gemm6kernel13GemmUniversalIN4cute5tupleIJiiiiEEENS1_10collective13CollectiveMmaINS1_37MainloopSm90TmaGmmaWarpSpecializedFP8ILi8ENS5_IJNS4_1CILi2EEENSA_ILi1EEESC_EEENS1_35KernelTmaWarpSpecializedCooperativeEEENS5_IJNSA_ILi192EEENSA_ILi16EEENSA_ILi128EEEEEENS_12float_e4m3_tENS5_IJlSC_lEEESK_SL_NS4_8TiledMMAINS4_8MMA_AtomIJNS4_4SM904GMMA30MMA_64x16x32_F32E4M3E4M3_SS_TNILNSP_7ScaleInE1ELSR_1EEEEEENS4_6LayoutISD_NS5_IJSC_NSA_ILi0EEESV_EEEEENS5_IJNS4_10UnderscoreESY_SY_EEEEENS4_13SM90_TMA_LOADENS4_14ComposedLayoutINS4_7SwizzleILi3ELi4ELi3EEENS4_18smem_ptr_flag_bitsILi8EEENSU_INS5_IJNSA_ILi8EEESI_EEENS5_IJSI_SC_EEEEEEEvNS4_8identityENS4_23SM90_TMA_LOAD_MULTICASTES1B_vS1C_EENS_8epilogue10collective6detail29Sm90TmaWarpSpecializedAdapterINS1G_15DefaultEpilogueISK_SL_SL_NS1F_6thread17LinearCombinationISK_Li1EffLNS1K_9ScaleType4KindE0ELNS_15FloatRoundStyleE2ESK_EENS1_15EpilogueDefaultEEEEEvvEEEEvNT_6ParamsE,"aw",@nobits
	.sectionflags	@""
	.align	16
	.zero		1024


//--------------------- .nv.shared.reserved.0     --------------------------
	.section	.nv.shared.reserved.0,"aw",@nobits
	.weak		__nv_reservedSMEM_offset_0_alias
	.size		__nv_reservedSMEM_offset_0_alias, 0, 0
	.other		__nv_reservedSMEM_offset_0_alias,@"STO_CUDA_RESERVED_SHARED STV_DEFAULT"
__nv_reservedSMEM_offset_0_alias:
	.zero		0


//--------------------- .nv.global                --------------------------
	.section	.nv.global,"aw",@nobits
.nv.global:
	.type		_ZN40_INTERNAL_26e706f5_4_k_cu_f8f7d1c1_110384cute1_E,@object
	.size		_ZN40_INTERNAL_26e706f5_4_k_cu_f8f7d1c1_110384cute1_E,(_ZN40_INTERNAL_26e706f5_4_k_cu_f8f7d1c1_110384cuda3std3__45__cpo6cbeginE - _ZN40_INTERNAL_26e706f5_4_k_cu_f8f7d1c1_110384cute1_E)
_ZN40_INTERNAL_26e706f5_4_k_cu_f8f7d1c1_110384cute1_E:
	.zero		1
	.type		_ZN40_INTERNAL_26e706f5_4_k_cu_f8f7d1c1_110384cuda3std3__45__cpo6cbeginE,@object
	.size		_ZN40_INTERNAL_26e706f5_4_k_cu_f8f7d1c1_110384cuda3std3__45__cpo6cbeginE,(_ZN40_INTERNAL_26e706f5_4_k_cu_f8f7d1c1_110384cuda3std3__48in_placeE - _ZN40_INTERNAL_26e706f5_4_k_cu_f8f7d1c1_110384cuda3std3__45__cpo6cbeginE)
_ZN40_INTERNAL_26e706f5_4_k_cu_f8f7d1c1_110384cuda3std3__45__cpo6cbeginE:
	.zero		1
	.type		_ZN40_INTERNAL_26e706f5_4_k_cu_f8f7d1c1_110384cuda3std3__48in_placeE,@object
	.size		_ZN40_INTERNAL_26e706f5_4_k_cu_f8f7d1c1_110384cuda3std3__48in_placeE,(_ZN40_INTERNAL_26e706f5_4_k_cu_f8f7d1c1_110384cuda3std6ranges3__45__cpo9iter_moveE - _ZN40_INTERNAL_26e706f5_4_k_cu_f8f7d1c1_110384cuda3std3__48in_placeE)
_ZN40_INTERNAL_26e706f5_4_k_cu_f8f7d1c1_110384cuda3std3__48in_placeE:
	.zero		1
	.type		_ZN40_INTERNAL_26e706f5_4_k_cu_f8f7d1c1_110384cuda3std6ranges3__45__cpo9iter_moveE,@object
	.size		_ZN40_INTERNAL_26e706f5_4_k_cu_f8f7d1c1_110384cuda3std6ranges3__45__cpo9iter_moveE,(_ZN40_INTERNAL_26e706f5_4_k_cu_f8f7d1c1_110384cuda3std3__45__cpo5beginE - _ZN40_INTERNAL_26e706f5_4_k_cu_f8f7d1c1_110384cuda3std6ranges3__45__cpo9iter_moveE)
_ZN40_INTERNAL_26e706f5_4_k_cu_f8f7d1c1_110384cuda3std6ranges3__45__cpo9iter_moveE:
	.zero		1
	.type		_ZN40_INTERNAL_26e706f5_4_k_cu_f8f7d1c1_110384cuda3std3__45__cpo5beginE,@object
	.size		_ZN40_INTERNAL_26e706f5_4_k_cu_f8f7d1c1_110384cuda3std3__45__cpo5beginE,(_ZN40_INTERNAL_26e706f5_4_k_cu_f8f7d1c1_110384cuda3std3__442_GLOBAL__N__26e706f5_4_k_cu_f8f7d1c1_110386ignoreE - _ZN40_INTERNAL_26e706f5_4_k_cu_f8f7d1c1_110384cuda3std3__45__cpo5beginE)
_ZN40_INTERNAL_26e706f5_4_k_cu_f8f7d1c1_110384cuda3std3__45__cpo5beginE:
	.zero		1
	.type		_ZN40_INTERNAL_26e706f5_4_k_cu_f8f7d1c1_110384cuda3std3__442_GLOBAL__N__26e706f5_4_k_cu_f8f7d1c1_110386ignoreE,@object
	.size		_ZN40_INTERNAL_26e706f5_4_k_cu_f8f7d1c1_110384cuda3std3__442_GLOBAL__N__26e706f5_4_k_cu_f8f7d1c1_110386ignoreE,(_ZN40_INTERNAL_26e706f5_4_k_cu_f8f7d1c1_110384cute7productE - _ZN40_INTERNAL_26e706f5_4_k_cu_f8f7d1c1_110384cuda3std3__442_GLOBAL__N__26e706f5_4_k_cu_f8f7d1c1_110386ignoreE)
_ZN40_INTERNAL_26e706f5_4_k_cu_f8f7d1c1_110384cuda3std3__442_GLOBAL__N__26e706f5_4_k_cu_f8f7d1c1_110386ignoreE:
	.zero		1
	.type		_ZN40_INTERNAL_26e706f5_4_k_cu_f8f7d1c1_110384cute7productE,@object
	.size		_ZN40_INTERNAL_26e706f5_4_k_cu_f8f7d1c1_110384cute7productE,(_ZN40_INTERNAL_26e706f5_4_k_cu_f8f7d1c1_110384cuda3std3__45__cpo3endE - _ZN40_INTERNAL_26e706f5_4_k_cu_f8f7d1c1_110384cute7productE)
_ZN40_INTERNAL_26e706f5_4_k_cu_f8f7d1c1_110384cute7productE:
	.zero		1
	.type		_ZN40_INTERNAL_26e706f5_4_k_cu_f8f7d1c1_110384cuda3std3__45__cpo3endE,@object
	.size		_ZN40_INTERNAL_26e706f5_4_k_cu_f8f7d1c1_110384cuda3std3__45__cpo3endE,(_ZN40_INTERNAL_26e706f5_4_k_cu_f8f7d1c1_110384cuda3std3__419piecewise_constructE - _ZN40_INTERNAL_26e706f5_4_k_cu_f8f7d1c1_110384cuda3std3__45__cpo3endE)
_ZN40_INTERNAL_26e706f5_4_k_cu_f8f7d1c1_110384cuda3std3__45__cpo3endE:
	.zero		1
	.type		_ZN40_INTERNAL_26e706f5_4_k_cu_f8f7d1c1_110384cuda3std3__419piecewise_constructE,@object
	.size		_ZN40_INTERNAL_26e706f5_4_k_cu_f8f7d1c1_110384cuda3std3__419piecewise_constructE,(_ZN40_INTERNAL_26e706f5_4_k_cu_f8f7d1c1_110384cuda3std3__45__cpo4cendE - _ZN40_INTERNAL_26e706f5_4_k_cu_f8f7d1c1_110384cuda3std3__419piecewise_constructE)
_ZN40_INTERNAL_26e706f5_4_k_cu_f8f7d1c1_110384cuda3std3__419piecewise_constructE:
	.zero		1
	.type		_ZN40_INTERNAL_26e706f5_4_k_cu_f8f7d1c1_110384cuda3std3__45__cpo4cendE,@object
	.size		_ZN40_INTERNAL_26e706f5_4_k_cu_f8f7d1c1_110384cuda3std3__45__cpo4cendE,(_ZN40_INTERNAL_26e706f5_4_k_cu_f8f7d1c1_110384cuda3std6ranges3__45__cpo4swapE - _ZN40_INTERNAL_26e706f5_4_k_cu_f8f7d1c1_110384cuda3std3__45__cpo4cendE)
_ZN40_INTERNAL_26e706f5_4_k_cu_f8f7d1c1_110384cuda3std3__45__cpo4cendE:
	.zero		1
	.type		_ZN40_INTERNAL_26e706f5_4_k_cu_f8f7d1c1_110384cuda3std6ranges3__45__cpo4swapE,@object
	.size		_ZN40_INTERNAL_26e706f5_4_k_cu_f8f7d1c1_110384cuda3std6ranges3__45__cpo4swapE,(.L_7 - _ZN40_INTERNAL_26e706f5_4_k_cu_f8f7d1c1_110384cuda3std6ranges3__45__cpo4swapE)
_ZN40_INTERNAL_26e706f5_4_k_cu_f8f7d1c1_110384cuda3std6ranges3__45__cpo4swapE:
	.zero		1
.L_7:


//--------------------- .nv.constant0._ZN7cutlass13device_kernelINS_4gemm6kernel13GemmUniversalIN4cute5tupleIJiiiiEEENS1_10collective13CollectiveMmaINS1_37MainloopSm90TmaGmmaWarpSpecializedFP8ILi8ENS5_IJNS4_1CILi2EEENSA_ILi1EEESC_EEENS1_35KernelTmaWarpSpecializedCooperativeEEENS5_IJNSA_ILi192EEENSA_ILi16EEENSA_ILi128EEEEEENS_12float_e4m3_tENS5_IJlSC_lEEESK_SL_NS4_8TiledMMAINS4_8MMA_AtomIJNS4_4SM904GMMA30MMA_64x16x32_F32E4M3E4M3_SS_TNILNSP_7ScaleInE1ELSR_1EEEEEENS4_6LayoutISD_NS5_IJSC_NSA_ILi0EEESV_EEEEENS5_IJNS4_10UnderscoreESY_SY_EEEEENS4_13SM90_TMA_LOADENS4_14ComposedLayoutINS4_7SwizzleILi3ELi4ELi3EEENS4_18smem_ptr_flag_bitsILi8EEENSU_INS5_IJNSA_ILi8EEESI_EEENS5_IJSI_SC_EEEEEEEvNS4_8identityENS4_23SM90_TMA_LOAD_MULTICASTES1B_vS1C_EENS_8epilogue10collective6detail29Sm90TmaWarpSpecializedAdapterINS1G_15DefaultEpilogueISK_SL_SL_NS1F_6thread17LinearCombinationISK_Li1EffLNS1K_9ScaleType4KindE0ELNS_15FloatRoundStyleE2ESK_EENS1_15EpilogueDefaultEEEEEvvEEEEvNT_6ParamsE --------------------------
	.section	.nv.constant0._ZN7cutlass13device_kernelINS_4gemm6kernel13GemmUniversalIN4cute5tupleIJiiiiEEENS1_10collective13CollectiveMmaINS1_37MainloopSm90TmaGmmaWarpSpecializedFP8ILi8ENS5_IJNS4_1CILi2EEENSA_ILi1EEESC_EEENS1_35KernelTmaWarpSpecializedCooperativeEEENS5_IJNSA_ILi192EEENSA_ILi16EEENSA_ILi128EEEEEENS_12float_e4m3_tENS5_IJlSC_lEEESK_SL_NS4_8TiledMMAINS4_8MMA_AtomIJNS4_4SM904GMMA30MMA_64x16x32_F32E4M3E4M3_SS_TNILNSP_7ScaleInE1ELSR_1EEEEEENS4_6LayoutISD_NS5_IJSC_NSA_ILi0EEESV_EEEEENS5_IJNS4_10UnderscoreESY_SY_EEEEENS4_13SM90_TMA_LOADENS4_14ComposedLayoutINS4_7SwizzleILi3ELi4ELi3EEENS4_18smem_ptr_flag_bitsILi8EEENSU_INS5_IJNSA_ILi8EEESI_EEENS5_IJSI_SC_EEEEEEEvNS4_8identityENS4_23SM90_TMA_LOAD_MULTICASTES1B_vS1C_EENS_8epilogue10collective6detail29Sm90TmaWarpSpecializedAdapterINS1G_15DefaultEpilogueISK_SL_SL_NS1F_6thread17LinearCombinationISK_Li1EffLNS1K_9ScaleType4KindE0ELNS_15FloatRoundStyleE2ESK_EENS1_15EpilogueDefaultEEEEEvvEEEEvNT_6ParamsE,"a",@progbits
	.sectionflags	@""
	.align	4
.nv.constant0._ZN7cutlass13device_kernelINS_4gemm6kernel13GemmUniversalIN4cute5tupleIJiiiiEEENS1_10collective13CollectiveMmaINS1_37MainloopSm90TmaGmmaWarpSpecializedFP8ILi8ENS5_IJNS4_1CILi2EEENSA_ILi1EEESC_EEENS1_35KernelTmaWarpSpecializedCooperativeEEENS5_IJNSA_ILi192EEENSA_ILi16EEENSA_ILi128EEEEEENS_12float_e4m3_tENS5_IJlSC_lEEESK_SL_NS4_8TiledMMAINS4_8MMA_AtomIJNS4_4SM904GMMA30MMA_64x16x32_F32E4M3E4M3_SS_TNILNSP_7ScaleInE1ELSR_1EEEEEENS4_6LayoutISD_NS5_IJSC_NSA_ILi0EEESV_EEEEENS5_IJNS4_10UnderscoreESY_SY_EEEEENS4_13SM90_TMA_LOADENS4_14ComposedLayoutINS4_7SwizzleILi3ELi4ELi3EEENS4_18smem_ptr_flag_bitsILi8EEENSU_INS5_IJNSA_ILi8EEESI_EEENS5_IJSI_SC_EEEEEEEvNS4_8identityENS4_23SM90_TMA_LOAD_MULTICASTES1B_vS1C_EENS_8epilogue10collective6detail29Sm90TmaWarpSpecializedAdapterINS1G_15DefaultEpilogueISK_SL_SL_NS1F_6thread17LinearCombinationISK_Li1EffLNS1K_9ScaleType4KindE0ELNS_15FloatRoundStyleE2ESK_EENS1_15EpilogueDefaultEEEEEvvEEEEvNT_6ParamsE:
	.zero		1664


//--------------------- SYMBOLS --------------------------

	.type		.nv.reservedSmem.offset0,@object
	.size		.nv.reservedSmem.offset0,0x4
